//
// Generated by NVIDIA NVVM Compiler
//
// Compiler Build ID: CL-36424714
// Cuda compilation tools, release 13.0, V13.0.88
// Based on NVVM 20.0.0
//

.version 9.0
.target sm_100
.address_size 64

	// .globl	_Z22pointEpsilonBruteForceP9pointDataPiPd
.func  (.param .b64 func_retval0) __internal_accurate_pow
(
	.param .b64 __internal_accurate_pow_param_0
)
;

.visible .entry _Z22pointEpsilonBruteForceP9pointDataPiPd(
	.param .u64 .ptr .align 1 _Z22pointEpsilonBruteForceP9pointDataPiPd_param_0,
	.param .u64 .ptr .align 1 _Z22pointEpsilonBruteForceP9pointDataPiPd_param_1,
	.param .u64 .ptr .align 1 _Z22pointEpsilonBruteForceP9pointDataPiPd_param_2
)
{
	.reg .pred 	%p<49>;
	.reg .b32 	%r<58>;
	.reg .b64 	%rd<14>;
	.reg .b64 	%fd<77>;

	ld.param.u64 	%rd7, [_Z22pointEpsilonBruteForceP9pointDataPiPd_param_0];
	ld.param.u64 	%rd5, [_Z22pointEpsilonBruteForceP9pointDataPiPd_param_1];
	ld.param.u64 	%rd6, [_Z22pointEpsilonBruteForceP9pointDataPiPd_param_2];
	cvta.to.global.u64 	%rd1, %rd7;
	mov.u32 	%r13, %tid.x;
	mov.u32 	%r14, %ctaid.x;
	mov.u32 	%r15, %ntid.x;
	mad.lo.s32 	%r1, %r14, %r15, %r13;
	setp.gt.u32 	%p2, %r1, 99999;
	@%p2 bra 	$L__BB0_24;
	cvta.to.global.u64 	%rd9, %rd6;
	mul.wide.u32 	%rd10, %r1, 16;
	add.s64 	%rd11, %rd1, %rd10;
	ld.global.f64 	%fd1, [%rd11];
	ld.global.f64 	%fd2, [%rd11+8];
	mov.f64 	%fd32, 0d4000000000000000;
	{
	.reg .b32 %temp; 
	mov.b64 	{%temp, %r2}, %fd32;
	}
	and.b32  	%r3, %r2, 2146435072;
	setp.eq.s32 	%p3, %r3, 1062207488;
	setp.lt.s32 	%p4, %r2, 0;
	selp.b32 	%r4, 0, 2146435072, %p4;
	and.b32  	%r17, %r2, 2147483647;
	setp.ne.s32 	%p5, %r17, 1071644672;
	and.pred  	%p1, %p3, %p5;
	or.b32  	%r5, %r4, -2147483648;
	ld.global.f64 	%fd3, [%rd9];
	mov.b32 	%r57, 0;
	mov.b64 	%rd13, 0;
$L__BB0_2:
	setp.lt.s32 	%p6, %r2, 0;
	setp.eq.s32 	%p7, %r3, 1062207488;
	add.s64 	%rd3, %rd1, %rd13;
	ld.global.f64 	%fd33, [%rd3];
	ld.global.f64 	%fd4, [%rd3+8];
	sub.f64 	%fd5, %fd33, %fd1;
	{
	.reg .b32 %temp; 
	mov.b64 	{%temp, %r7}, %fd5;
	}
	abs.f64 	%fd6, %fd5;
	{ // callseq 0, 0
	.param .b64 param0;
	st.param.f64 	[param0], %fd6;
	.param .b64 retval0;
	call.uni (retval0), 
	__internal_accurate_pow, 
	(
	param0
	);
	ld.param.f64 	%fd34, [retval0];
	} // callseq 0
	setp.lt.s32 	%p9, %r7, 0;
	neg.f64 	%fd36, %fd34;
	selp.f64 	%fd37, %fd36, %fd34, %p7;
	selp.f64 	%fd38, %fd37, %fd34, %p9;
	setp.eq.f64 	%p10, %fd5, 0d0000000000000000;
	selp.b32 	%r18, %r7, 0, %p7;
	or.b32  	%r19, %r18, 2146435072;
	selp.b32 	%r20, %r19, %r18, %p6;
	mov.b32 	%r21, 0;
	mov.b64 	%fd39, {%r21, %r20};
	selp.f64 	%fd73, %fd39, %fd38, %p10;
	add.f64 	%fd40, %fd5, 0d4000000000000000;
	{
	.reg .b32 %temp; 
	mov.b64 	{%temp, %r22}, %fd40;
	}
	and.b32  	%r23, %r22, 2146435072;
	setp.ne.s32 	%p11, %r23, 2146435072;
	@%p11 bra 	$L__BB0_7;
	setp.num.f64 	%p12, %fd5, %fd5;
	@%p12 bra 	$L__BB0_5;
	mov.f64 	%fd41, 0d4000000000000000;
	add.rn.f64 	%fd73, %fd5, %fd41;
	bra.uni 	$L__BB0_7;
$L__BB0_5:
	setp.neu.f64 	%p13, %fd6, 0d7FF0000000000000;
	@%p13 bra 	$L__BB0_7;
	selp.b32 	%r24, %r5, %r4, %p1;
	selp.b32 	%r25, %r24, %r4, %p9;
	mov.b32 	%r26, 0;
	mov.b64 	%fd73, {%r26, %r25};
$L__BB0_7:
	setp.eq.f64 	%p18, %fd5, 0d3FF0000000000000;
	selp.f64 	%fd11, 0d3FF0000000000000, %fd73, %p18;
	sub.f64 	%fd12, %fd4, %fd2;
	{
	.reg .b32 %temp; 
	mov.b64 	{%temp, %r8}, %fd12;
	}
	abs.f64 	%fd13, %fd12;
	{ // callseq 1, 0
	.param .b64 param0;
	st.param.f64 	[param0], %fd13;
	.param .b64 retval0;
	call.uni (retval0), 
	__internal_accurate_pow, 
	(
	param0
	);
	ld.param.f64 	%fd42, [retval0];
	} // callseq 1
	setp.lt.s32 	%p19, %r8, 0;
	neg.f64 	%fd44, %fd42;
	selp.f64 	%fd45, %fd44, %fd42, %p7;
	selp.f64 	%fd46, %fd45, %fd42, %p19;
	setp.eq.f64 	%p20, %fd12, 0d0000000000000000;
	selp.b32 	%r27, %r8, 0, %p7;
	or.b32  	%r28, %r27, 2146435072;
	selp.b32 	%r29, %r28, %r27, %p6;
	mov.b32 	%r30, 0;
	mov.b64 	%fd47, {%r30, %r29};
	selp.f64 	%fd74, %fd47, %fd46, %p20;
	add.f64 	%fd48, %fd12, 0d4000000000000000;
	{
	.reg .b32 %temp; 
	mov.b64 	{%temp, %r31}, %fd48;
	}
	and.b32  	%r32, %r31, 2146435072;
	setp.ne.s32 	%p21, %r32, 2146435072;
	@%p21 bra 	$L__BB0_12;
	setp.num.f64 	%p22, %fd12, %fd12;
	@%p22 bra 	$L__BB0_10;
	mov.f64 	%fd49, 0d4000000000000000;
	add.rn.f64 	%fd74, %fd12, %fd49;
	bra.uni 	$L__BB0_12;
$L__BB0_10:
	setp.neu.f64 	%p23, %fd13, 0d7FF0000000000000;
	@%p23 bra 	$L__BB0_12;
	selp.b32 	%r33, %r5, %r4, %p1;
	selp.b32 	%r34, %r33, %r4, %p19;
	mov.b32 	%r35, 0;
	mov.b64 	%fd74, {%r35, %r34};
$L__BB0_12:
	setp.eq.f64 	%p28, %fd12, 0d3FF0000000000000;
	selp.f64 	%fd50, 0d3FF0000000000000, %fd74, %p28;
	add.f64 	%fd51, %fd11, %fd50;
	sqrt.rn.f64 	%fd52, %fd51;
	setp.le.f64 	%p29, %fd52, %fd3;
	selp.u32 	%r36, 1, 0, %p29;
	add.s32 	%r9, %r57, %r36;
	ld.global.f64 	%fd53, [%rd3+16];
	ld.global.f64 	%fd18, [%rd3+24];
	sub.f64 	%fd19, %fd53, %fd1;
	{
	.reg .b32 %temp; 
	mov.b64 	{%temp, %r10}, %fd19;
	}
	abs.f64 	%fd20, %fd19;
	{ // callseq 2, 0
	.param .b64 param0;
	st.param.f64 	[param0], %fd20;
	.param .b64 retval0;
	call.uni (retval0), 
	__internal_accurate_pow, 
	(
	param0
	);
	ld.param.f64 	%fd54, [retval0];
	} // callseq 2
	setp.lt.s32 	%p30, %r10, 0;
	neg.f64 	%fd56, %fd54;
	selp.f64 	%fd57, %fd56, %fd54, %p7;
	selp.f64 	%fd58, %fd57, %fd54, %p30;
	setp.eq.f64 	%p31, %fd19, 0d0000000000000000;
	selp.b32 	%r37, %r10, 0, %p7;
	or.b32  	%r38, %r37, 2146435072;
	selp.b32 	%r39, %r38, %r37, %p6;
	mov.b32 	%r40, 0;
	mov.b64 	%fd59, {%r40, %r39};
	selp.f64 	%fd75, %fd59, %fd58, %p31;
	add.f64 	%fd60, %fd19, 0d4000000000000000;
	{
	.reg .b32 %temp; 
	mov.b64 	{%temp, %r41}, %fd60;
	}
	and.b32  	%r42, %r41, 2146435072;
	setp.ne.s32 	%p32, %r42, 2146435072;
	@%p32 bra 	$L__BB0_17;
	setp.nan.f64 	%p33, %fd19, %fd19;
	@%p33 bra 	$L__BB0_16;
	setp.neu.f64 	%p34, %fd20, 0d7FF0000000000000;
	@%p34 bra 	$L__BB0_17;
	setp.lt.s32 	%p35, %r10, 0;
	selp.b32 	%r43, %r5, %r4, %p1;
	selp.b32 	%r44, %r43, %r4, %p35;
	mov.b32 	%r45, 0;
	mov.b64 	%fd75, {%r45, %r44};
	bra.uni 	$L__BB0_17;
$L__BB0_16:
	mov.f64 	%fd61, 0d4000000000000000;
	add.rn.f64 	%fd75, %fd19, %fd61;
$L__BB0_17:
	setp.lt.s32 	%p36, %r2, 0;
	setp.eq.s32 	%p37, %r3, 1062207488;
	setp.eq.f64 	%p39, %fd19, 0d3FF0000000000000;
	selp.f64 	%fd25, 0d3FF0000000000000, %fd75, %p39;
	sub.f64 	%fd26, %fd18, %fd2;
	{
	.reg .b32 %temp; 
	mov.b64 	{%temp, %r11}, %fd26;
	}
	abs.f64 	%fd27, %fd26;
	{ // callseq 3, 0
	.param .b64 param0;
	st.param.f64 	[param0], %fd27;
	.param .b64 retval0;
	call.uni (retval0), 
	__internal_accurate_pow, 
	(
	param0
	);
	ld.param.f64 	%fd62, [retval0];
	} // callseq 3
	setp.lt.s32 	%p40, %r11, 0;
	neg.f64 	%fd64, %fd62;
	selp.f64 	%fd65, %fd64, %fd62, %p37;
	selp.f64 	%fd66, %fd65, %fd62, %p40;
	setp.eq.f64 	%p41, %fd26, 0d0000000000000000;
	selp.b32 	%r46, %r11, 0, %p37;
	or.b32  	%r47, %r46, 2146435072;
	selp.b32 	%r48, %r47, %r46, %p36;
	mov.b32 	%r49, 0;
	mov.b64 	%fd67, {%r49, %r48};
	selp.f64 	%fd76, %fd67, %fd66, %p41;
	add.f64 	%fd68, %fd26, 0d4000000000000000;
	{
	.reg .b32 %temp; 
	mov.b64 	{%temp, %r50}, %fd68;
	}
	and.b32  	%r51, %r50, 2146435072;
	setp.ne.s32 	%p42, %r51, 2146435072;
	@%p42 bra 	$L__BB0_22;
	setp.nan.f64 	%p43, %fd26, %fd26;
	@%p43 bra 	$L__BB0_21;
	setp.neu.f64 	%p44, %fd27, 0d7FF0000000000000;
	@%p44 bra 	$L__BB0_22;
	setp.lt.s32 	%p45, %r11, 0;
	selp.b32 	%r52, %r5, %r4, %p1;
	selp.b32 	%r53, %r52, %r4, %p45;
	mov.b32 	%r54, 0;
	mov.b64 	%fd76, {%r54, %r53};
	bra.uni 	$L__BB0_22;
$L__BB0_21:
	mov.f64 	%fd69, 0d4000000000000000;
	add.rn.f64 	%fd76, %fd26, %fd69;
$L__BB0_22:
	setp.eq.f64 	%p46, %fd26, 0d3FF0000000000000;
	selp.f64 	%fd70, 0d3FF0000000000000, %fd76, %p46;
	add.f64 	%fd71, %fd25, %fd70;
	sqrt.rn.f64 	%fd72, %fd71;
	setp.le.f64 	%p47, %fd72, %fd3;
	selp.u32 	%r55, 1, 0, %p47;
	add.s32 	%r57, %r9, %r55;
	add.s64 	%rd13, %rd13, 32;
	setp.ne.s64 	%p48, %rd13, 1600000;
	@%p48 bra 	$L__BB0_2;
	cvta.to.global.u64 	%rd12, %rd5;
	atom.global.add.u32 	%r56, [%rd12], %r57;
$L__BB0_24:
	ret;

}
	// .globl	_Z6warmupPj
.visible .entry _Z6warmupPj(
	.param .u64 .ptr .align 1 _Z6warmupPj_param_0
)
{
	.reg .pred 	%p<2>;
	.reg .b32 	%r<3>;
	.reg .b64 	%rd<3>;

	ld.param.u64 	%rd1, [_Z6warmupPj_param_0];
	mov.u32 	%r1, %tid.x;
	setp.ne.s32 	%p1, %r1, 0;
	@%p1 bra 	$L__BB1_2;
	cvta.to.global.u64 	%rd2, %rd1;
	mov.b32 	%r2, 555;
	st.global.u32 	[%rd2], %r2;
$L__BB1_2:
	ret;

}
.func  (.param .b64 func_retval0) __internal_accurate_pow(
	.param .b64 __internal_accurate_pow_param_0
)
{
	.reg .pred 	%p<8>;
	.reg .b32 	%r<49>;
	.reg .b32 	%f<3>;
	.reg .b64 	%fd<109>;

	ld.param.f64 	%fd10, [__internal_accurate_pow_param_0];
	{
	.reg .b32 %temp; 
	mov.b64 	{%temp, %r46}, %fd10;
	}
	{
	.reg .b32 %temp; 
	mov.b64 	{%r45, %temp}, %fd10;
	}
	shr.u32 	%r47, %r46, 20;
	setp.gt.u32 	%p1, %r46, 1048575;
	@%p1 bra 	$L__BB2_2;
	mul.f64 	%fd11, %fd10, 0d4350000000000000;
	{
	.reg .b32 %temp; 
	mov.b64 	{%temp, %r46}, %fd11;
	}
	{
	.reg .b32 %temp; 
	mov.b64 	{%r45, %temp}, %fd11;
	}
	shr.u32 	%r16, %r46, 20;
	add.s32 	%r47, %r16, -54;
$L__BB2_2:
	add.s32 	%r48, %r47, -1023;
	and.b32  	%r17, %r46, -2146435073;
	or.b32  	%r18, %r17, 1072693248;
	mov.b64 	%fd107, {%r45, %r18};
	setp.lt.u32 	%p2, %r18, 1073127583;
	@%p2 bra 	$L__BB2_4;
	{
	.reg .b32 %temp; 
	mov.b64 	{%r19, %temp}, %fd107;
	}
	{
	.reg .b32 %temp; 
	mov.b64 	{%temp, %r20}, %fd107;
	}
	add.s32 	%r21, %r20, -1048576;
	mov.b64 	%fd107, {%r19, %r21};
	add.s32 	%r48, %r47, -1022;
$L__BB2_4:
	add.f64 	%fd12, %fd107, 0dBFF0000000000000;
	add.f64 	%fd13, %fd107, 0d3FF0000000000000;
	rcp.approx.ftz.f64 	%fd14, %fd13;
	neg.f64 	%fd15, %fd13;
	fma.rn.f64 	%fd16, %fd15, %fd14, 0d3FF0000000000000;
	fma.rn.f64 	%fd17, %fd16, %fd16, %fd16;
	fma.rn.f64 	%fd18, %fd17, %fd14, %fd14;
	mul.f64 	%fd19, %fd12, %fd18;
	fma.rn.f64 	%fd20, %fd12, %fd18, %fd19;
	mul.f64 	%fd21, %fd20, %fd20;
	fma.rn.f64 	%fd22, %fd21, 0d3EB0F5FF7D2CAFE2, 0d3ED0F5D241AD3B5A;
	fma.rn.f64 	%fd23, %fd22, %fd21, 0d3EF3B20A75488A3F;
	fma.rn.f64 	%fd24, %fd23, %fd21, 0d3F1745CDE4FAECD5;
	fma.rn.f64 	%fd25, %fd24, %fd21, 0d3F3C71C7258A578B;
	fma.rn.f64 	%fd26, %fd25, %fd21, 0d3F6249249242B910;
	fma.rn.f64 	%fd27, %fd26, %fd21, 0d3F89999999999DFB;
	sub.f64 	%fd28, %fd12, %fd20;
	add.f64 	%fd29, %fd28, %fd28;
	neg.f64 	%fd30, %fd20;
	fma.rn.f64 	%fd31, %fd30, %fd12, %fd29;
	mul.f64 	%fd32, %fd18, %fd31;
	fma.rn.f64 	%fd33, %fd21, %fd27, 0d3FB5555555555555;
	mov.f64 	%fd34, 0d3FB5555555555555;
	sub.f64 	%fd35, %fd34, %fd33;
	fma.rn.f64 	%fd36, %fd21, %fd27, %fd35;
	add.f64 	%fd37, %fd36, 0dBC46A4CB00B9E7B0;
	add.f64 	%fd38, %fd33, %fd37;
	sub.f64 	%fd39, %fd33, %fd38;
	add.f64 	%fd40, %fd37, %fd39;
	mul.rn.f64 	%fd41, %fd20, %fd20;
	neg.f64 	%fd42, %fd41;
	fma.rn.f64 	%fd43, %fd20, %fd20, %fd42;
	{
	.reg .b32 %temp; 
	mov.b64 	{%r22, %temp}, %fd32;
	}
	{
	.reg .b32 %temp; 
	mov.b64 	{%temp, %r23}, %fd32;
	}
	add.s32 	%r24, %r23, 1048576;
	mov.b64 	%fd44, {%r22, %r24};
	fma.rn.f64 	%fd45, %fd20, %fd44, %fd43;
	mul.rn.f64 	%fd46, %fd41, %fd20;
	neg.f64 	%fd47, %fd46;
	fma.rn.f64 	%fd48, %fd41, %fd20, %fd47;
	fma.rn.f64 	%fd49, %fd41, %fd32, %fd48;
	fma.rn.f64 	%fd50, %fd45, %fd20, %fd49;
	mul.rn.f64 	%fd51, %fd38, %fd46;
	neg.f64 	%fd52, %fd51;
	fma.rn.f64 	%fd53, %fd38, %fd46, %fd52;
	fma.rn.f64 	%fd54, %fd38, %fd50, %fd53;
	fma.rn.f64 	%fd55, %fd40, %fd46, %fd54;
	add.f64 	%fd56, %fd51, %fd55;
	sub.f64 	%fd57, %fd51, %fd56;
	add.f64 	%fd58, %fd55, %fd57;
	add.f64 	%fd59, %fd20, %fd56;
	sub.f64 	%fd60, %fd20, %fd59;
	add.f64 	%fd61, %fd56, %fd60;
	add.f64 	%fd62, %fd58, %fd61;
	add.f64 	%fd63, %fd32, %fd62;
	add.f64 	%fd64, %fd59, %fd63;
	sub.f64 	%fd65, %fd59, %fd64;
	add.f64 	%fd66, %fd63, %fd65;
	xor.b32  	%r25, %r48, -2147483648;
	mov.b32 	%r26, 1127219200;
	mov.b64 	%fd67, {%r25, %r26};
	mov.b32 	%r27, -2147483648;
	mov.b64 	%fd68, {%r27, %r26};
	sub.f64 	%fd69, %fd67, %fd68;
	fma.rn.f64 	%fd70, %fd69, 0d3FE62E42FEFA39EF, %fd64;
	fma.rn.f64 	%fd71, %fd69, 0dBFE62E42FEFA39EF, %fd70;
	sub.f64 	%fd72, %fd71, %fd64;
	sub.f64 	%fd73, %fd66, %fd72;
	fma.rn.f64 	%fd74, %fd69, 0d3C7ABC9E3B39803F, %fd73;
	add.f64 	%fd75, %fd70, %fd74;
	sub.f64 	%fd76, %fd70, %fd75;
	add.f64 	%fd77, %fd74, %fd76;
	mov.f64 	%fd78, 0d4000000000000000;
	{
	.reg .b32 %temp; 
	mov.b64 	{%temp, %r28}, %fd78;
	}
	{
	.reg .b32 %temp; 
	mov.b64 	{%r29, %temp}, %fd78;
	}
	shl.b32 	%r30, %r28, 1;
	setp.gt.u32 	%p3, %r30, -33554433;
	and.b32  	%r31, %r28, -15728641;
	selp.b32 	%r32, %r31, %r28, %p3;
	mov.b64 	%fd79, {%r29, %r32};
	mul.rn.f64 	%fd80, %fd75, %fd79;
	neg.f64 	%fd81, %fd80;
	fma.rn.f64 	%fd82, %fd75, %fd79, %fd81;
	fma.rn.f64 	%fd83, %fd77, %fd79, %fd82;
	add.f64 	%fd4, %fd80, %fd83;
	sub.f64 	%fd84, %fd80, %fd4;
	add.f64 	%fd5, %fd83, %fd84;
	fma.rn.f64 	%fd85, %fd4, 0d3FF71547652B82FE, 0d4338000000000000;
	{
	.reg .b32 %temp; 
	mov.b64 	{%r13, %temp}, %fd85;
	}
	mov.f64 	%fd86, 0dC338000000000000;
	add.rn.f64 	%fd87, %fd85, %fd86;
	fma.rn.f64 	%fd88, %fd87, 0dBFE62E42FEFA39EF, %fd4;
	fma.rn.f64 	%fd89, %fd87, 0dBC7ABC9E3B39803F, %fd88;
	fma.rn.f64 	%fd90, %fd89, 0d3E5ADE1569CE2BDF, 0d3E928AF3FCA213EA;
	fma.rn.f64 	%fd91, %fd90, %fd89, 0d3EC71DEE62401315;
	fma.rn.f64 	%fd92, %fd91, %fd89, 0d3EFA01997C89EB71;
	fma.rn.f64 	%fd93, %fd92, %fd89, 0d3F2A01A014761F65;
	fma.rn.f64 	%fd94, %fd93, %fd89, 0d3F56C16C1852B7AF;
	fma.rn.f64 	%fd95, %fd94, %fd89, 0d3F81111111122322;
	fma.rn.f64 	%fd96, %fd95, %fd89, 0d3FA55555555502A1;
	fma.rn.f64 	%fd97, %fd96, %fd89, 0d3FC5555555555511;
	fma.rn.f64 	%fd98, %fd97, %fd89, 0d3FE000000000000B;
	fma.rn.f64 	%fd99, %fd98, %fd89, 0d3FF0000000000000;
	fma.rn.f64 	%fd100, %fd99, %fd89, 0d3FF0000000000000;
	{
	.reg .b32 %temp; 
	mov.b64 	{%r14, %temp}, %fd100;
	}
	{
	.reg .b32 %temp; 
	mov.b64 	{%temp, %r15}, %fd100;
	}
	shl.b32 	%r33, %r13, 20;
	add.s32 	%r34, %r33, %r15;
	mov.b64 	%fd108, {%r14, %r34};
	{
	.reg .b32 %temp; 
	mov.b64 	{%temp, %r35}, %fd4;
	}
	mov.b32 	%f2, %r35;
	abs.f32 	%f1, %f2;
	setp.lt.f32 	%p4, %f1, 0f4086232B;
	@%p4 bra 	$L__BB2_7;
	setp.lt.f64 	%p5, %fd4, 0d0000000000000000;
	add.f64 	%fd101, %fd4, 0d7FF0000000000000;
	selp.f64 	%fd108, 0d0000000000000000, %fd101, %p5;
	setp.geu.f32 	%p6, %f1, 0f40874800;
	@%p6 bra 	$L__BB2_7;
	shr.u32 	%r36, %r13, 31;
	add.s32 	%r37, %r13, %r36;
	shr.s32 	%r38, %r37, 1;
	shl.b32 	%r39, %r38, 20;
	add.s32 	%r40, %r15, %r39;
	mov.b64 	%fd102, {%r14, %r40};
	sub.s32 	%r41, %r13, %r38;
	shl.b32 	%r42, %r41, 20;
	add.s32 	%r43, %r42, 1072693248;
	mov.b32 	%r44, 0;
	mov.b64 	%fd103, {%r44, %r43};
	mul.f64 	%fd108, %fd103, %fd102;
$L__BB2_7:
	abs.f64 	%fd104, %fd108;
	setp.eq.f64 	%p7, %fd104, 0d7FF0000000000000;
	fma.rn.f64 	%fd105, %fd108, %fd5, %fd108;
	selp.f64 	%fd106, %fd108, %fd105, %p7;
	st.param.f64 	[func_retval0], %fd106;
	ret;

}


// ===== COMPILED SASS (sm_100) =====

	.target	sm_100

	.elftype	@"ET_EXEC"


//--------------------- .note.nv.tkinfo           --------------------------
	.section	.note.nv.tkinfo,"",@"SHT_NOTE"
	.sectionflags	@"SHF_NOTE_NV_TKINFO"
	.tkinfo
        /*0018*/ 	.word	0x00000002
        /*0030*/ 	.string	""
        /*0030*/ 	.string	"ptxas"
        /*0030*/ 	.string	"Cuda compilation tools, release 13.0, V13.0.88"
        /*0030*/ 	.string	"Build cuda_13.0.r13.0/compiler.36424714_0"
        /*0030*/ 	.string	"-arch sm_100 -m 64 "



//--------------------- .note.nv.cuinfo           --------------------------
	.section	.note.nv.cuinfo,"",@"SHT_NOTE"
	.sectionflags	@"SHF_NOTE_NV_CUINFO"
        /*0018*/ 	.short	0x0002
        /*001a*/ 	.short	0x0064
        /*001c*/ 	.short	0x0082
	.zero		2


//--------------------- .nv.info                  --------------------------
	.section	.nv.info,"",@"SHT_CUDA_INFO"
	.align	4


	//----- nvinfo : EIATTR_REGCOUNT
	.align		4
        /*0000*/ 	.byte	0x04, 0x2f
        /*0002*/ 	.short	(.L_1 - .L_0)
	.align		4
.L_0:
        /*0004*/ 	.word	index@(_Z22pointEpsilonBruteForceP9pointDataPiPd)
        /*0008*/ 	.word	0x00000027


	//----- nvinfo : EIATTR_FRAME_SIZE
	.align		4
.L_1:
        /*000c*/ 	.byte	0x04, 0x11
        /*000e*/ 	.short	(.L_3 - .L_2)
	.align		4
.L_2:
        /*0010*/ 	.word	index@($_Z22pointEpsilonBruteForceP9pointDataPiPd$__internal_accurate_pow)
        /*0014*/ 	.word	0x00000000


	//----- nvinfo : EIATTR_FRAME_SIZE
	.align		4
.L_3:
        /*0018*/ 	.byte	0x04, 0x11
        /*001a*/ 	.short	(.L_5 - .L_4)
	.align		4
.L_4:
        /*001c*/ 	.word	index@($__internal_0_$__cuda_sm20_dsqrt_rn_f64_mediumpath_v1)
        /*0020*/ 	.word	0x00000000


	//----- nvinfo : EIATTR_FRAME_SIZE
	.align		4
.L_5:
        /*0024*/ 	.byte	0x04, 0x11
        /*0026*/ 	.short	(.L_7 - .L_6)
	.align		4
.L_6:
        /*0028*/ 	.word	index@(_Z22pointEpsilonBruteForceP9pointDataPiPd)
        /*002c*/ 	.word	0x00000000


	//----- nvinfo : EIATTR_REGCOUNT
	.align		4
.L_7:
        /*0030*/ 	.byte	0x04, 0x2f
        /*0032*/ 	.short	(.L_9 - .L_8)
	.align		4
.L_8:
        /*0034*/ 	.word	index@(_Z6warmupPj)
        /*0038*/ 	.word	0x00000008


	//----- nvinfo : EIATTR_FRAME_SIZE
	.align		4
.L_9:
        /*003c*/ 	.byte	0x04, 0x11
        /*003e*/ 	.short	(.L_11 - .L_10)
	.align		4
.L_10:
        /*0040*/ 	.word	index@(_Z6warmupPj)
        /*0044*/ 	.word	0x00000000


	//----- nvinfo : EIATTR_MIN_STACK_SIZE
	.align		4
.L_11:
        /*0048*/ 	.byte	0x04, 0x12
        /*004a*/ 	.short	(.L_13 - .L_12)
	.align		4
.L_12:
        /*004c*/ 	.word	index@(_Z6warmupPj)
        /*0050*/ 	.word	0x00000000


	//----- nvinfo : EIATTR_MIN_STACK_SIZE
	.align		4
.L_13:
        /*0054*/ 	.byte	0x04, 0x12
        /*0056*/ 	.short	(.L_15 - .L_14)
	.align		4
.L_14:
        /*0058*/ 	.word	index@(_Z22pointEpsilonBruteForceP9pointDataPiPd)
        /*005c*/ 	.word	0x00000000
.L_15:


//--------------------- .nv.compat                --------------------------
	.section	.nv.compat,"",@"SHT_CUDA_COMPAT_INFO"
	.align	4
        /*0000*/ 	.byte	0x02, 0x09, 0x00, 0x00, 0x02, 0x02, 0x01, 0x00, 0x02, 0x05, 0x05, 0x00, 0x03, 0x07, 0x01, 0x01
        /*0010*/ 	.byte	0x02, 0x03, 0x00, 0x00, 0x02, 0x06, 0x01, 0x00, 0x04, 0x0b, 0x08, 0x00, 0x01, 0x00, 0x00, 0x00
        /*0020*/ 	.byte	0x00, 0x00, 0x00, 0x00


//--------------------- .nv.info._Z6warmupPj      --------------------------
	.section	.nv.info._Z6warmupPj,"",@"SHT_CUDA_INFO"
	.sectionflags	@""
	.align	4


	//----- nvinfo : EIATTR_CUDA_API_VERSION
	.align		4
        /*0000*/ 	.byte	0x04, 0x37
        /*0002*/ 	.short	(.L_17 - .L_16)
.L_16:
        /*0004*/ 	.word	0x00000082


	//----- nvinfo : EIATTR_KPARAM_INFO
	.align		4
.L_17:
        /*0008*/ 	.byte	0x04, 0x17
        /*000a*/ 	.short	(.L_19 - .L_18)
.L_18:
        /*000c*/ 	.word	0x00000000
        /*0010*/ 	.short	0x0000
        /*0012*/ 	.short	0x0000
        /*0014*/ 	.byte	0x00, 0xf5, 0x21, 0x00


	//----- nvinfo : EIATTR_SPARSE_MMA_MASK
	.align		4
.L_19:
        /*0018*/ 	.byte	0x03, 0x50
        /*001a*/ 	.short	0x0000


	//----- nvinfo : EIATTR_MAXREG_COUNT
	.align		4
        /*001c*/ 	.byte	0x03, 0x1b
        /*001e*/ 	.short	0x00ff


	//----- nvinfo : EIATTR_MERCURY_ISA_VERSION
	.align		4
        /*0020*/ 	.byte	0x03, 0x5f
        /*0022*/ 	.short	0x0101


	//----- nvinfo : EIATTR_VRC_CTA_INIT_COUNT
	.align		4
        /*0024*/ 	.byte	0x02, 0x4a
	.zero		1
	.zero		1


	//----- nvinfo : EIATTR_EXIT_INSTR_OFFSETS
	.align		4
        /*0028*/ 	.byte	0x04, 0x1c
        /*002a*/ 	.short	(.L_21 - .L_20)


	//   ....[0]....
.L_20:
        /*002c*/ 	.word	0x00000030


	//   ....[1]....
        /*0030*/ 	.word	0x00000080


	//----- nvinfo : EIATTR_CBANK_PARAM_SIZE
	.align		4
.L_21:
        /*0034*/ 	.byte	0x03, 0x19
        /*0036*/ 	.short	0x0008


	//----- nvinfo : EIATTR_PARAM_CBANK
	.align		4
        /*0038*/ 	.byte	0x04, 0x0a
        /*003a*/ 	.short	(.L_23 - .L_22)
	.align		4
.L_22:
        /*003c*/ 	.word	index@(.nv.constant0._Z6warmupPj)
        /*0040*/ 	.short	0x0380
        /*0042*/ 	.short	0x0008


	//----- nvinfo : EIATTR_SW_WAR
	.align		4
.L_23:
        /*0044*/ 	.byte	0x04, 0x36
        /*0046*/ 	.short	(.L_25 - .L_24)
.L_24:
        /*0048*/ 	.word	0x00000008
.L_25:


//--------------------- .nv.info._Z22pointEpsilonBruteForceP9pointDataPiPd --------------------------
	.section	.nv.info._Z22pointEpsilonBruteForceP9pointDataPiPd,"",@"SHT_CUDA_INFO"
	.sectionflags	@""
	.align	4


	//----- nvinfo : EIATTR_CUDA_API_VERSION
	.align		4
        /*0000*/ 	.byte	0x04, 0x37
        /*0002*/ 	.short	(.L_27 - .L_26)
.L_26:
        /*0004*/ 	.word	0x00000082


	//----- nvinfo : EIATTR_KPARAM_INFO
	.align		4
.L_27:
        /*0008*/ 	.byte	0x04, 0x17
        /*000a*/ 	.short	(.L_29 - .L_28)
.L_28:
        /*000c*/ 	.word	0x00000000
        /*0010*/ 	.short	0x0002
        /*0012*/ 	.short	0x0010
        /*0014*/ 	.byte	0x00, 0xf5, 0x21, 0x00


	//----- nvinfo : EIATTR_KPARAM_INFO
	.align		4
.L_29:
        /*0018*/ 	.byte	0x04, 0x17
        /*001a*/ 	.short	(.L_31 - .L_30)
.L_30:
        /*001c*/ 	.word	0x00000000
        /*0020*/ 	.short	0x0001
        /*0022*/ 	.short	0x0008
        /*0024*/ 	.byte	0x00, 0xf5, 0x21, 0x00


	//----- nvinfo : EIATTR_KPARAM_INFO
	.align		4
.L_31:
        /*0028*/ 	.byte	0x04, 0x17
        /*002a*/ 	.short	(.L_33 - .L_32)
.L_32:
        /*002c*/ 	.word	0x00000000
        /*0030*/ 	.short	0x0000
        /*0032*/ 	.short	0x0000
        /*0034*/ 	.byte	0x00, 0xf5, 0x21, 0x00


	//----- nvinfo : EIATTR_SPARSE_MMA_MASK
	.align		4
.L_33:
        /*0038*/ 	.byte	0x03, 0x50
        /*003a*/ 	.short	0x0000


	//----- nvinfo : EIATTR_MAXREG_COUNT
	.align		4
        /*003c*/ 	.byte	0x03, 0x1b
        /*003e*/ 	.short	0x00ff


	//----- nvinfo : EIATTR_MERCURY_ISA_VERSION
	.align		4
        /*0040*/ 	.byte	0x03, 0x5f
        /*0042*/ 	.short	0x0101


	//----- nvinfo : EIATTR_INT_WARP_WIDE_INSTR_OFFSETS
	.align		4
        /*0044*/ 	.byte	0x04, 0x31
        /*0046*/ 	.short	(.L_35 - .L_34)


	//   ....[0]....
.L_34:
        /*0048*/ 	.word	0x00000c10


	//   ....[1]....
        /*004c*/ 	.word	0x00000c30


	//----- nvinfo : EIATTR_VRC_CTA_INIT_COUNT
	.align		4
.L_35:
        /*0050*/ 	.byte	0x02, 0x4a
	.zero		1
	.zero		1


	//----- nvinfo : EIATTR_EXIT_INSTR_OFFSETS
	.align		4
        /*0054*/ 	.byte	0x04, 0x1c
        /*0056*/ 	.short	(.L_37 - .L_36)


	//   ....[0]....
.L_36:
        /*0058*/ 	.word	0x00000060


	//   ....[1]....
        /*005c*/ 	.word	0x00000c80


	//----- nvinfo : EIATTR_CRS_STACK_SIZE
	.align		4
.L_37:
        /*0060*/ 	.byte	0x04, 0x1e
        /*0062*/ 	.short	(.L_39 - .L_38)
.L_38:
        /*0064*/ 	.word	0x00000000


	//----- nvinfo : EIATTR_CBANK_PARAM_SIZE
	.align		4
.L_39:
        /*0068*/ 	.byte	0x03, 0x19
        /*006a*/ 	.short	0x0018


	//----- nvinfo : EIATTR_PARAM_CBANK
	.align		4
        /*006c*/ 	.byte	0x04, 0x0a
        /*006e*/ 	.short	(.L_41 - .L_40)
	.align		4
.L_40:
        /*0070*/ 	.word	index@(.nv.constant0._Z22pointEpsilonBruteForceP9pointDataPiPd)
        /*0074*/ 	.short	0x0380
        /*0076*/ 	.short	0x0018


	//----- nvinfo : EIATTR_SW_WAR
	.align		4
.L_41:
        /*0078*/ 	.byte	0x04, 0x36
        /*007a*/ 	.short	(.L_43 - .L_42)
.L_42:
        /*007c*/ 	.word	0x00000008
.L_43:


//--------------------- .nv.callgraph             --------------------------
	.section	.nv.callgraph,"",@"SHT_CUDA_CALLGRAPH"
	.align	4
	.sectionentsize	8
	.align		4
        /*0000*/ 	.word	0x00000000
	.align		4
        /*0004*/ 	.word	0xffffffff
	.align		4
        /*0008*/ 	.word	0x00000000
	.align		4
        /*000c*/ 	.word	0xfffffffe
	.align		4
        /*0010*/ 	.word	0x00000000
	.align		4
        /*0014*/ 	.word	0xfffffffd
	.align		4
        /*0018*/ 	.word	0x00000000
	.align		4
        /*001c*/ 	.word	0xfffffffc


//--------------------- .text._Z6warmupPj         --------------------------
	.section	.text._Z6warmupPj,"ax",@progbits
	.align	128
        .global         _Z6warmupPj
        .type           _Z6warmupPj,@function
        .size           _Z6warmupPj,(.L_x_28 - _Z6warmupPj)
        .other          _Z6warmupPj,@"STO_CUDA_ENTRY STV_DEFAULT"
_Z6warmupPj:
.text._Z6warmupPj:
[----:B------:R-:W-:Y:S01]  /*0000*/  LDC R1, c[0x0][0x37c] ;  /* 0x0000df00ff017b82 */ /* 0x000fe20000000800 */
[----:B------:R-:W0:Y:S02]  /*0010*/  S2R R0, SR_TID.X ;  /* 0x0000000000007919 */ /* 0x000e240000002100 */
[----:B0-----:R-:W-:-:S13]  /*0020*/  ISETP.NE.AND P0, PT, R0, RZ, PT ;  /* 0x000000ff0000720c */ /* 0x001fda0003f05270 */
[----:B------:R-:W-:Y:S05]  /*0030*/  @P0 EXIT ;  /* 0x000000000000094d */ /* 0x000fea0003800000 */
[----:B------:R-:W0:Y:S01]  /*0040*/  LDC.64 R2, c[0x0][0x380] ;  /* 0x0000e000ff027b82 */ /* 0x000e220000000a00 */
[----:B------:R-:W0:Y:S01]  /*0050*/  LDCU.64 UR4, c[0x0][0x358] ;  /* 0x00006b00ff0477ac */ /* 0x000e220008000a00 */
[----:B------:R-:W-:-:S05]  /*0060*/  HFMA2 R5, -RZ, RZ, 0, 3.3080577850341796875e-05 ;  /* 0x0000022bff057431 */ /* 0x000fca00000001ff */
[----:B0-----:R-:W-:Y:S01]  /*0070*/  STG.E desc[UR4][R2.64], R5 ;  /* 0x0000000502007986 */ /* 0x001fe2000c101904 */
[----:B------:R-:W-:Y:S05]  /*0080*/  EXIT ;  /* 0x000000000000794d */ /* 0x000fea0003800000 */
.L_x_0:
[----:B------:R-:W-:-:S00]  /*0090*/  BRA `(.L_x_0) ;  /* 0xfffffffc00fc7947 */ /* 0x000fc0000383ffff */
[----:B------:R-:W-:-:S00]  /*00a0*/  NOP ;  /* 0x0000000000007918 */ /* 0x000fc00000000000 */
        /* <DEDUP_REMOVED lines=13> */
.L_x_28:


//--------------------- .text._Z22pointEpsilonBruteForceP9pointDataPiPd --------------------------
	.section	.text._Z22pointEpsilonBruteForceP9pointDataPiPd,"ax",@progbits
	.align	128
        .global         _Z22pointEpsilonBruteForceP9pointDataPiPd
        .type           _Z22pointEpsilonBruteForceP9pointDataPiPd,@function
        .size           _Z22pointEpsilonBruteForceP9pointDataPiPd,(.L_x_27 - _Z22pointEpsilonBruteForceP9pointDataPiPd)
        .other          _Z22pointEpsilonBruteForceP9pointDataPiPd,@"STO_CUDA_ENTRY STV_DEFAULT"
_Z22pointEpsilonBruteForceP9pointDataPiPd:
.text._Z22pointEpsilonBruteForceP9pointDataPiPd:
[----:B------:R-:W-:Y:S01]  /*0000*/  LDC R1, c[0x0][0x37c] ;  /* 0x0000df00ff017b82 */ /* 0x000fe20000000800 */
[----:B------:R-:W0:Y:S07]  /*0010*/  S2R R3, SR_TID.X ;  /* 0x0000000000037919 */ /* 0x000e2e0000002100 */
[----:B------:R-:W0:Y:S08]  /*0020*/  S2UR UR4, SR_CTAID.X ;  /* 0x00000000000479c3 */ /* 0x000e300000002500 */
[----:B------:R-:W0:Y:S02]  /*0030*/  LDC R0, c[0x0][0x360] ;  /* 0x0000d800ff007b82 */ /* 0x000e240000000800 */
[----:B0-----:R-:W-:-:S05]  /*0040*/  IMAD R3, R0, UR4, R3 ;  /* 0x0000000400037c24 */ /* 0x001fca000f8e0203 */
[----:B------:R-:W-:-:S13]  /*0050*/  ISETP.GT.U32.AND P0, PT, R3, 0x1869f, PT ;  /* 0x0001869f0300780c */ /* 0x000fda0003f04070 */
[----:B------:R-:W-:Y:S05]  /*0060*/  @P0 EXIT ;  /* 0x000000000000094d */ /* 0x000fea0003800000 */
[----:B------:R-:W0:Y:S01]  /*0070*/  LDC.64 R4, c[0x0][0x380] ;  /* 0x0000e000ff047b82 */ /* 0x000e220000000a00 */
[----:B------:R-:W1:Y:S01]  /*0080*/  LDCU.64 UR8, c[0x0][0x358] ;  /* 0x00006b00ff0877ac */ /* 0x000e620008000a00 */
[----:B------:R-:W2:Y:S06]  /*0090*/  LDCU.64 UR10, c[0x0][0x380] ;  /* 0x00007000ff0a77ac */ /* 0x000eac0008000a00 */
[----:B------:R-:W3:Y:S01]  /*00a0*/  LDC.64 R12, c[0x0][0x390] ;  /* 0x0000e400ff0c7b82 */ /* 0x000ee20000000a00 */
[----:B0-----:R-:W-:-:S05]  /*00b0*/  IMAD.WIDE.U32 R4, R3, 0x10, R4 ;  /* 0x0000001003047825 */ /* 0x001fca00078e0004 */
[----:B-1----:R0:W5:Y:S04]  /*00c0*/  LDG.E.64 R10, desc[UR8][R4.64] ;  /* 0x00000008040a7981 */ /* 0x002168000c1e1b00 */
[----:B---3--:R-:W5:Y:S04]  /*00d0*/  LDG.E.64 R12, desc[UR8][R12.64] ;  /* 0x000000080c0c7981 */ /* 0x008f68000c1e1b00 */
[----:B------:R0:W5:Y:S01]  /*00e0*/  LDG.E.64 R8, desc[UR8][R4.64+0x8] ;  /* 0x0000080804087981 */ /* 0x000162000c1e1b00 */
[----:B------:R-:W-:Y:S01]  /*00f0*/  IMAD.MOV.U32 R2, RZ, RZ, RZ ;  /* 0x000000ffff027224 */ /* 0x000fe200078e00ff */
[----:B------:R-:W-:Y:S01]  /*0100*/  UMOV UR4, URZ ;  /* 0x000000ff00047c82 */ /* 0x000fe20008000000 */
[----:B--2---:R-:W-:-:S05]  /*0110*/  UMOV UR5, URZ ;  /* 0x000000ff00057c82 */ /* 0x004fca0008000000 */
.L_x_19:
[----:B------:R-:W-:-:S04]  /*0120*/  UIADD3 UR6, UP0, UPT, UR4, UR10, URZ ;  /* 0x0000000a04067290 */ /* 0x000fc8000ff1e0ff */
[----:B------:R-:W-:Y:S02]  /*0130*/  UIADD3.X UR7, UPT, UPT, UR5, UR11, URZ, UP0, !UPT ;  /* 0x0000000b05077290 */ /* 0x000fe400087fe4ff */
[----:B------:R-:W-:-:S04]  /*0140*/  IMAD.U32 R6, RZ, RZ, UR6 ;  /* 0x00000006ff067e24 */ /* 0x000fc8000f8e00ff */
[----:B------:R-:W-:-:S05]  /*0150*/  IMAD.U32 R7, RZ, RZ, UR7 ;  /* 0x00000007ff077e24 */ /* 0x000fca000f8e00ff */
[----:B0-----:R-:W2:Y:S04]  /*0160*/  LDG.E.64 R4, desc[UR8][R6.64] ;  /* 0x0000000806047981 */ /* 0x001ea8000c1e1b00 */
[----:B-----5:R0:W5:Y:S01]  /*0170*/  LDG.E.64 R34, desc[UR8][R6.64+0x8] ;  /* 0x0000080806227981 */ /* 0x020162000c1e1b00 */
[----:B------:R-:W-:Y:S01]  /*0180*/  UIADD3 UR4, UP0, UPT, UR4, 0x20, URZ ;  /* 0x0000002004047890 */ /* 0x000fe2000ff1e0ff */
[----:B------:R-:W-:Y:S01]  /*0190*/  BSSY.RECONVERGENT B0, `(.L_x_1) ;  /* 0x0000009000007945 */ /* 0x000fe20003800200 */
[----:B------:R-:W-:Y:S02]  /*01a0*/  MOV R0, 0x220 ;  /* 0x0000022000007802 */ /* 0x000fe40000000f00 */
[----:B------:R-:W-:Y:S02]  /*01b0*/  UIADD3.X UR5, UPT, UPT, URZ, UR5, URZ, UP0, !UPT ;  /* 0x00000005ff057290 */ /* 0x000fe400087fe4ff */
[----:B------:R-:W-:-:S04]  /*01c0*/  UISETP.NE.U32.AND UP0, UPT, UR4, 0x186a00, UPT ;  /* 0x00186a000400788c */ /* 0x000fc8000bf05070 */
[----:B------:R-:W-:Y:S01]  /*01d0*/  UISETP.NE.AND.EX UP0, UPT, UR5, URZ, UPT, UP0 ;  /* 0x000000ff0500728c */ /* 0x000fe2000bf05300 */
[----:B--2---:R-:W-:-:S08]  /*01e0*/  DADD R4, -R10, R4 ;  /* 0x000000000a047229 */ /* 0x004fd00000000104 */
[----:B------:R-:W-:-:S10]  /*01f0*/  DADD R16, -RZ, |R4| ;  /* 0x00000000ff107229 */ /* 0x000fd40000000504 */
[----:B0-----:R-:W-:-:S07]  /*0200*/  IMAD.MOV.U32 R3, RZ, RZ, R17 ;  /* 0x000000ffff037224 */ /* 0x001fce00078e0011 */
[----:B-----5:R-:W-:Y:S05]  /*0210*/  CALL.REL.NOINC `($_Z22pointEpsilonBruteForceP9pointDataPiPd$__internal_accurate_pow) ;  /* 0x0000000c00447944 */ /* 0x020fea0003c00000 */
[----:B------:R-:W-:Y:S05]  /*0220*/  BSYNC.RECONVERGENT B0 ;  /* 0x0000000000007941 */ /* 0x000fea0003800200 */
.L_x_1:
[----:B------:R-:W-:Y:S01]  /*0230*/  DADD R14, R4, 2 ;  /* 0x40000000040e7429 */ /* 0x000fe20000000000 */
[----:B------:R-:W-:Y:S01]  /*0240*/  BSSY.RECONVERGENT B0, `(.L_x_2) ;  /* 0x0000011000007945 */ /* 0x000fe20003800200 */
[----:B------:R-:W-:Y:S02]  /*0250*/  DADD R34, -R8, R34 ;  /* 0x0000000008227229 */ /* 0x000fe40000000122 */
[C---:B------:R-:W-:Y:S02]  /*0260*/  DSETP.NEU.AND P1, PT, R4.reuse, RZ, PT ;  /* 0x000000ff0400722a */ /* 0x040fe40003f2d000 */
[----:B------:R-:W-:-:S04]  /*0270*/  DSETP.NEU.AND P0, PT, R4, 1, PT ;  /* 0x3ff000000400742a */ /* 0x000fc80003f0d000 */
[----:B------:R-:W-:Y:S01]  /*0280*/  LOP3.LUT R14, R15, 0x7ff00000, RZ, 0xc0, !PT ;  /* 0x7ff000000f0e7812 */ /* 0x000fe200078ec0ff */
[----:B------:R-:W-:Y:S01]  /*0290*/  DADD R16, -RZ, |R34| ;  /* 0x00000000ff107229 */ /* 0x000fe20000000522 */
[----:B------:R-:W-:Y:S02]  /*02a0*/  FSEL R15, R22, RZ, P1 ;  /* 0x000000ff160f7208 */ /* 0x000fe40000800000 */
[----:B------:R-:W-:Y:S02]  /*02b0*/  ISETP.NE.AND P2, PT, R14, 0x7ff00000, PT ;  /* 0x7ff000000e00780c */ /* 0x000fe40003f45270 */
[----:B------:R-:W-:-:S05]  /*02c0*/  FSEL R14, R3, RZ, P1 ;  /* 0x000000ff030e7208 */ /* 0x000fca0000800000 */
[----:B------:R-:W-:-:S06]  /*02d0*/  IMAD.MOV.U32 R3, RZ, RZ, R17 ;  /* 0x000000ffff037224 */ /* 0x000fcc00078e0011 */
[----:B------:R-:W-:Y:S05]  /*02e0*/  @P2 BRA `(.L_x_3) ;  /* 0x0000000000182947 */ /* 0x000fea0003800000 */
[----:B------:R-:W-:-:S14]  /*02f0*/  DSETP.NAN.AND P1, PT, R4, R4, PT ;  /* 0x000000040400722a */ /* 0x000fdc0003f28000 */
[----:B------:R-:W-:Y:S01]  /*0300*/  @P1 DADD R14, R4, 2 ;  /* 0x40000000040e1429 */ /* 0x000fe20000000000 */
[----:B------:R-:W-:Y:S10]  /*0310*/  @P1 BRA `(.L_x_3) ;  /* 0x00000000000c1947 */ /* 0x000ff40003800000 */
[----:B------:R-:W-:-:S14]  /*0320*/  DSETP.NEU.AND P1, PT, |R4|, +INF , PT ;  /* 0x7ff000000400742a */ /* 0x000fdc0003f2d200 */
[----:B------:R-:W-:Y:S01]  /*0330*/  @!P1 IMAD.MOV.U32 R14, RZ, RZ, 0x0 ;  /* 0x00000000ff0e9424 */ /* 0x000fe200078e00ff */
[----:B------:R-:W-:-:S07]  /*0340*/  @!P1 MOV R15, 0x7ff00000 ;  /* 0x7ff00000000f9802 */ /* 0x000fce0000000f00 */
.L_x_3:
[----:B------:R-:W-:Y:S05]  /*0350*/  BSYNC.RECONVERGENT B0 ;  /* 0x0000000000007941 */ /* 0x000fea0003800200 */
.L_x_2:
[----:B------:R-:W-:Y:S01]  /*0360*/  BSSY.RECONVERGENT B0, `(.L_x_4) ;  /* 0x0000005000007945 */ /* 0x000fe20003800200 */
[----:B------:R-:W-:Y:S02]  /*0370*/  FSEL R4, R14, RZ, P0 ;  /* 0x000000ff0e047208 */ /* 0x000fe40000000000 */
[----:B------:R-:W-:Y:S02]  /*0380*/  FSEL R5, R15, 1.875, P0 ;  /* 0x3ff000000f057808 */ /* 0x000fe40000000000 */
[----:B------:R-:W-:-:S07]  /*0390*/  MOV R0, 0x3b0 ;  /* 0x000003b000007802 */ /* 0x000fce0000000f00 */
[----:B------:R-:W-:Y:S05]  /*03a0*/  CALL.REL.NOINC `($_Z22pointEpsilonBruteForceP9pointDataPiPd$__internal_accurate_pow) ;  /* 0x0000000800e07944 */ /* 0x000fea0003c00000 */
[----:B------:R-:W-:Y:S05]  /*03b0*/  BSYNC.RECONVERGENT B0 ;  /* 0x0000000000007941 */ /* 0x000fea0003800200 */
.L_x_4:
[C---:B------:R-:W-:Y:S01]  /*03c0*/  DADD R14, R34.reuse, 2 ;  /* 0x40000000220e7429 */ /* 0x040fe20000000000 */
[----:B------:R-:W-:Y:S01]  /*03d0*/  BSSY.RECONVERGENT B0, `(.L_x_5) ;  /* 0x000000e000007945 */ /* 0x000fe20003800200 */
[C---:B------:R-:W-:Y:S02]  /*03e0*/  DSETP.NEU.AND P1, PT, R34.reuse, RZ, PT ;  /* 0x000000ff2200722a */ /* 0x040fe40003f2d000 */
[----:B------:R-:W-:-:S06]  /*03f0*/  DSETP.NEU.AND P0, PT, R34, 1, PT ;  /* 0x3ff000002200742a */ /* 0x000fcc0003f0d000 */
[----:B------:R-:W-:Y:S02]  /*0400*/  LOP3.LUT R14, R15, 0x7ff00000, RZ, 0xc0, !PT ;  /* 0x7ff000000f0e7812 */ /* 0x000fe400078ec0ff */
[----:B------:R-:W-:Y:S02]  /*0410*/  FSEL R15, R22, RZ, P1 ;  /* 0x000000ff160f7208 */ /* 0x000fe40000800000 */
[----:B------:R-:W-:Y:S02]  /*0420*/  ISETP.NE.AND P2, PT, R14, 0x7ff00000, PT ;  /* 0x7ff000000e00780c */ /* 0x000fe40003f45270 */
[----:B------:R-:W-:-:S11]  /*0430*/  FSEL R14, R3, RZ, P1 ;  /* 0x000000ff030e7208 */ /* 0x000fd60000800000 */
[----:B------:R-:W-:Y:S05]  /*0440*/  @P2 BRA `(.L_x_6) ;  /* 0x0000000000182947 */ /* 0x000fea0003800000 */
[----:B------:R-:W-:-:S14]  /*0450*/  DSETP.NAN.AND P1, PT, R34, R34, PT ;  /* 0x000000222200722a */ /* 0x000fdc0003f28000 */
[----:B------:R-:W-:Y:S01]  /*0460*/  @P1 DADD R14, R34, 2 ;  /* 0x40000000220e1429 */ /* 0x000fe20000000000 */
[----:B------:R-:W-:Y:S10]  /*0470*/  @P1 BRA `(.L_x_6) ;  /* 0x00000000000c1947 */ /* 0x000ff40003800000 */
[----:B------:R-:W-:-:S14]  /*0480*/  DSETP.NEU.AND P1, PT, |R34|, +INF , PT ;  /* 0x7ff000002200742a */ /* 0x000fdc0003f2d200 */
[----:B------:R-:W-:Y:S02]  /*0490*/  @!P1 IMAD.MOV.U32 R14, RZ, RZ, 0x0 ;  /* 0x00000000ff0e9424 */ /* 0x000fe400078e00ff */
[----:B------:R-:W-:-:S07]  /*04a0*/  @!P1 IMAD.MOV.U32 R15, RZ, RZ, 0x7ff00000 ;  /* 0x7ff00000ff0f9424 */ /* 0x000fce00078e00ff */
.L_x_6:
[----:B------:R-:W-:Y:S05]  /*04b0*/  BSYNC.RECONVERGENT B0 ;  /* 0x0000000000007941 */ /* 0x000fea0003800200 */
.L_x_5:
[----:B------:R-:W-:Y:S01]  /*04c0*/  FSEL R14, R14, RZ, P0 ;  /* 0x000000ff0e0e7208 */ /* 0x000fe20000000000 */
[----:B------:R-:W-:Y:S01]  /*04d0*/  IMAD.MOV.U32 R18, RZ, RZ, 0x0 ;  /* 0x00000000ff127424 */ /* 0x000fe200078e00ff */
[----:B------:R-:W-:Y:S01]  /*04e0*/  FSEL R15, R15, 1.875, P0 ;  /* 0x3ff000000f0f7808 */ /* 0x000fe20000000000 */
[----:B------:R-:W-:Y:S01]  /*04f0*/  IMAD.MOV.U32 R19, RZ, RZ, 0x3fd80000 ;  /* 0x3fd80000ff137424 */ /* 0x000fe200078e00ff */
[----:B------:R-:W-:Y:S04]  /*0500*/  BSSY.RECONVERGENT B0, `(.L_x_7) ;  /* 0x0000017000007945 */ /* 0x000fe80003800200 */
[----:B------:R-:W-:-:S06]  /*0510*/  DADD R14, R4, R14 ;  /* 0x00000000040e7229 */ /* 0x000fcc000000000e */
[----:B------:R-:W0:Y:S04]  /*0520*/  MUFU.RSQ64H R5, R15 ;  /* 0x0000000f00057308 */ /* 0x000e280000001c00 */
[----:B------:R-:W-:-:S05]  /*0530*/  VIADD R4, R15, 0xfcb00000 ;  /* 0xfcb000000f047836 */ /* 0x000fca0000000000 */
[----:B------:R-:W-:Y:S01]  /*0540*/  ISETP.GE.U32.AND P0, PT, R4, 0x7ca00000, PT ;  /* 0x7ca000000400780c */ /* 0x000fe20003f06070 */
[----:B0-----:R-:W-:-:S08]  /*0550*/  DMUL R16, R4, R4 ;  /* 0x0000000404107228 */ /* 0x001fd00000000000 */
[----:B------:R-:W-:-:S08]  /*0560*/  DFMA R16, R14, -R16, 1 ;  /* 0x3ff000000e10742b */ /* 0x000fd00000000810 */
[----:B------:R-:W-:Y:S02]  /*0570*/  DFMA R18, R16, R18, 0.5 ;  /* 0x3fe000001012742b */ /* 0x000fe40000000012 */
[----:B------:R-:W-:-:S08]  /*0580*/  DMUL R16, R4, R16 ;  /* 0x0000001004107228 */ /* 0x000fd00000000000 */
[----:B------:R-:W-:-:S08]  /*0590*/  DFMA R20, R18, R16, R4 ;  /* 0x000000101214722b */ /* 0x000fd00000000004 */
[----:B------:R-:W-:Y:S02]  /*05a0*/  DMUL R22, R14, R20 ;  /* 0x000000140e167228 */ /* 0x000fe40000000000 */
[----:B------:R-:W-:Y:S01]  /*05b0*/  IADD3 R17, PT, PT, R21, -0x100000, RZ ;  /* 0xfff0000015117810 */ /* 0x000fe20007ffe0ff */
[----:B------:R-:W-:-:S05]  /*05c0*/  IMAD.MOV.U32 R16, RZ, RZ, R20 ;  /* 0x000000ffff107224 */ /* 0x000fca00078e0014 */
[----:B------:R-:W-:-:S08]  /*05d0*/  DFMA R24, R22, -R22, R14 ;  /* 0x800000161618722b */ /* 0x000fd0000000000e */
[----:B------:R-:W-:Y:S01]  /*05e0*/  DFMA R18, R24, R16, R22 ;  /* 0x000000101812722b */ /* 0x000fe20000000016 */
[----:B------:R-:W-:Y:S10]  /*05f0*/  @!P0 BRA `(.L_x_8) ;  /* 0x00000000001c8947 */ /* 0x000ff40003800000 */
[----:B------:R-:W-:Y:S01]  /*0600*/  IMAD.MOV.U32 R16, RZ, RZ, R20 ;  /* 0x000000ffff107224 */ /* 0x000fe200078e0014 */
[----:B------:R-:W-:Y:S01]  /*0610*/  MOV R19, R23 ;  /* 0x0000001700137202 */ /* 0x000fe20000000f00 */
[----:B------:R-:W-:Y:S01]  /*0620*/  IMAD.MOV.U32 R20, RZ, RZ, R24 ;  /* 0x000000ffff147224 */ /* 0x000fe200078e0018 */
[----:B------:R-:W-:Y:S01]  /*0630*/  MOV R0, 0x670 ;  /* 0x0000067000007802 */ /* 0x000fe20000000f00 */
[----:B------:R-:W-:Y:S02]  /*0640*/  IMAD.MOV.U32 R21, RZ, RZ, R25 ;  /* 0x000000ffff157224 */ /* 0x000fe400078e0019 */
[----:B------:R-:W-:-:S07]  /*0650*/  IMAD.MOV.U32 R18, RZ, RZ, R22 ;  /* 0x000000ffff127224 */ /* 0x000fce00078e0016 */
[----:B------:R-:W-:Y:S05]  /*0660*/  CALL.REL.NOINC `($__internal_0_$__cuda_sm20_dsqrt_rn_f64_mediumpath_v1) ;  /* 0x0000000400887944 */ /* 0x000fea0003c00000 */
.L_x_8:
[----:B------:R-:W-:Y:S05]  /*0670*/  BSYNC.RECONVERGENT B0 ;  /* 0x0000000000007941 */ /* 0x000fea0003800200 */
.L_x_7:
[----:B------:R-:W2:Y:S04]  /*0680*/  LDG.E.64 R4, desc[UR8][R6.64+0x10] ;  /* 0x0000100806047981 */ /* 0x000ea8000c1e1b00 */
[----:B------:R0:W5:Y:S01]  /*0690*/  LDG.E.64 R34, desc[UR8][R6.64+0x18] ;  /* 0x0000180806227981 */ /* 0x000162000c1e1b00 */
[----:B------:R-:W-:Y:S01]  /*06a0*/  DSETP.GTU.AND P0, PT, R18, R12, PT ;  /* 0x0000000c1200722a */ /* 0x000fe20003f0c000 */
[----:B------:R-:W-:Y:S01]  /*06b0*/  BSSY.RECONVERGENT B0, `(.L_x_9) ;  /* 0x0000008000007945 */ /* 0x000fe20003800200 */
[----:B------:R-:W-:Y:S01]  /*06c0*/  VIADD R36, R2, 0x1 ;  /* 0x0000000102247836 */ /* 0x000fe20000000000 */
[----:B------:R-:W-:-:S11]  /*06d0*/  MOV R0, 0x730 ;  /* 0x0000073000007802 */ /* 0x000fd60000000f00 */
[----:B------:R-:W-:Y:S01]  /*06e0*/  @P0 IMAD.MOV R36, RZ, RZ, R2 ;  /* 0x000000ffff240224 */ /* 0x000fe200078e0202 */
[----:B--2---:R-:W-:-:S08]  /*06f0*/  DADD R4, -R10, R4 ;  /* 0x000000000a047229 */ /* 0x004fd00000000104 */
[----:B------:R-:W-:-:S10]  /*0700*/  DADD R16, -RZ, |R4| ;  /* 0x00000000ff107229 */ /* 0x000fd40000000504 */
[----:B0-----:R-:W-:-:S07]  /*0710*/  IMAD.MOV.U32 R3, RZ, RZ, R17 ;  /* 0x000000ffff037224 */ /* 0x001fce00078e0011 */
[----:B-----5:R-:W-:Y:S05]  /*0720*/  CALL.REL.NOINC `($_Z22pointEpsilonBruteForceP9pointDataPiPd$__internal_accurate_pow) ;  /* 0x0000000800007944 */ /* 0x020fea0003c00000 */
[----:B------:R-:W-:Y:S05]  /*0730*/  BSYNC.RECONVERGENT B0 ;  /* 0x0000000000007941 */ /* 0x000fea0003800200 */
.L_x_9:
[C---:B------:R-:W-:Y:S01]  /*0740*/  DADD R6, R4.reuse, 2 ;  /* 0x4000000004067429 */ /* 0x040fe20000000000 */
[----:B------:R-:W-:Y:S01]  /*0750*/  BSSY.RECONVERGENT B0, `(.L_x_10) ;  /* 0x000000f000007945 */ /* 0x000fe20003800200 */
[----:B------:R-:W-:-:S06]  /*0760*/  DSETP.NEU.AND P0, PT, R4, RZ, PT ;  /* 0x000000ff0400722a */ /* 0x000fcc0003f0d000 */
[----:B------:R-:W-:Y:S02]  /*0770*/  FSEL R2, R3, RZ, P0 ;  /* 0x000000ff03027208 */ /* 0x000fe40000000000 */
[----:B------:R-:W-:Y:S02]  /*0780*/  LOP3.LUT R6, R7, 0x7ff00000, RZ, 0xc0, !PT ;  /* 0x7ff0000007067812 */ /* 0x000fe400078ec0ff */
[----:B------:R-:W-:Y:S02]  /*0790*/  FSEL R3, R22, RZ, P0 ;  /* 0x000000ff16037208 */ /* 0x000fe40000000000 */
[----:B------:R-:W-:-:S13]  /*07a0*/  ISETP.NE.AND P1, PT, R6, 0x7ff00000, PT ;  /* 0x7ff000000600780c */ /* 0x000fda0003f25270 */
[----:B------:R-:W-:Y:S05]  /*07b0*/  @P1 BRA `(.L_x_11) ;  /* 0x0000000000201947 */ /* 0x000fea0003800000 */
[----:B------:R-:W-:-:S14]  /*07c0*/  DSETP.NAN.AND P0, PT, R4, R4, PT ;  /* 0x000000040400722a */ /* 0x000fdc0003f08000 */
[----:B------:R-:W-:Y:S05]  /*07d0*/  @P0 BRA `(.L_x_12) ;  /* 0x0000000000140947 */ /* 0x000fea0003800000 */
[----:B------:R-:W-:-:S14]  /*07e0*/  DSETP.NEU.AND P0, PT, |R4|, +INF , PT ;  /* 0x7ff000000400742a */ /* 0x000fdc0003f0d200 */
[----:B------:R-:W-:Y:S05]  /*07f0*/  @P0 BRA `(.L_x_11) ;  /* 0x0000000000100947 */ /* 0x000fea0003800000 */
[----:B------:R-:W-:Y:S02]  /*0800*/  IMAD.MOV.U32 R2, RZ, RZ, 0x0 ;  /* 0x00000000ff027424 */ /* 0x000fe400078e00ff */
[----:B------:R-:W-:Y:S01]  /*0810*/  IMAD.MOV.U32 R3, RZ, RZ, 0x7ff00000 ;  /* 0x7ff00000ff037424 */ /* 0x000fe200078e00ff */
[----:B------:R-:W-:Y:S06]  /*0820*/  BRA `(.L_x_11) ;  /* 0x0000000000047947 */ /* 0x000fec0003800000 */
.L_x_12:
[----:B------:R-:W-:-:S11]  /*0830*/  DADD R2, R4, 2 ;  /* 0x4000000004027429 */ /* 0x000fd60000000000 */
.L_x_11:
[----:B------:R-:W-:Y:S05]  /*0840*/  BSYNC.RECONVERGENT B0 ;  /* 0x0000000000007941 */ /* 0x000fea0003800200 */
.L_x_10:
[----:B------:R-:W-:Y:S01]  /*0850*/  DADD R34, -R8, R34 ;  /* 0x0000000008227229 */ /* 0x000fe20000000122 */
[----:B------:R-:W-:Y:S01]  /*0860*/  BSSY.RECONVERGENT B0, `(.L_x_13) ;  /* 0x0000008000007945 */ /* 0x000fe20003800200 */
[----:B------:R-:W-:Y:S01]  /*0870*/  DSETP.NEU.AND P0, PT, R4, 1, PT ;  /* 0x3ff000000400742a */ /* 0x000fe20003f0d000 */
[----:B------:R-:W-:-:S05]  /*0880*/  MOV R0, 0x8e0 ;  /* 0x000008e000007802 */ /* 0x000fca0000000f00 */
[----:B------:R-:W-:Y:S01]  /*0890*/  DADD R16, -RZ, |R34| ;  /* 0x00000000ff107229 */ /* 0x000fe20000000522 */
[----:B------:R-:W-:Y:S02]  /*08a0*/  FSEL R5, R3, 1.875, P0 ;  /* 0x3ff0000003057808 */ /* 0x000fe40000000000 */
[----:B------:R-:W-:-:S07]  /*08b0*/  FSEL R4, R2, RZ, P0 ;  /* 0x000000ff02047208 */ /* 0x000fce0000000000 */
[----:B------:R-:W-:-:S07]  /*08c0*/  MOV R3, R17 ;  /* 0x0000001100037202 */ /* 0x000fce0000000f00 */
[----:B------:R-:W-:Y:S05]  /*08d0*/  CALL.REL.NOINC `($_Z22pointEpsilonBruteForceP9pointDataPiPd$__internal_accurate_pow) ;  /* 0x0000000400947944 */ /* 0x000fea0003c00000 */
[----:B------:R-:W-:Y:S05]  /*08e0*/  BSYNC.RECONVERGENT B0 ;  /* 0x0000000000007941 */ /* 0x000fea0003800200 */
.L_x_13:
        /* <DEDUP_REMOVED lines=15> */
.L_x_16:
[----:B------:R-:W-:-:S11]  /*09e0*/  DADD R2, R34, 2 ;  /* 0x4000000022027429 */ /* 0x000fd60000000000 */
.L_x_15:
[----:B------:R-:W-:Y:S05]  /*09f0*/  BSYNC.RECONVERGENT B0 ;  /* 0x0000000000007941 */ /* 0x000fea0003800200 */
.L_x_14:
[----:B------:R-:W-:Y:S01]  /*0a00*/  DSETP.NEU.AND P0, PT, R34, 1, PT ;  /* 0x3ff000002200742a */ /* 0x000fe20003f0d000 */
[----:B------:R-:W-:Y:S01]  /*0a10*/  IMAD.MOV.U32 R6, RZ, RZ, 0x0 ;  /* 0x00000000ff067424 */ /* 0x000fe200078e00ff */
[----:B------:R-:W-:Y:S01]  /*0a20*/  BSSY.RECONVERGENT B0, `(.L_x_17) ;  /* 0x0000019000007945 */ /* 0x000fe20003800200 */
[----:B------:R-:W-:-:S03]  /*0a30*/  IMAD.MOV.U32 R7, RZ, RZ, 0x3fd80000 ;  /* 0x3fd80000ff077424 */ /* 0x000fc600078e00ff */
[----:B------:R-:W-:Y:S02]  /*0a40*/  FSEL R2, R2, RZ, P0 ;  /* 0x000000ff02027208 */ /* 0x000fe40000000000 */
[----:B------:R-:W-:-:S06]  /*0a50*/  FSEL R3, R3, 1.875, P0 ;  /* 0x3ff0000003037808 */ /* 0x000fcc0000000000 */
        /* <DEDUP_REMOVED lines=16> */
[----:B------:R-:W-:Y:S01]  /*0b60*/  MOV R0, 0xb90 ;  /* 0x00000b9000007802 */ /* 0x000fe20000000f00 */
[----:B------:R-:W-:-:S07]  /*0b70*/  IMAD.MOV.U32 R17, RZ, RZ, R5 ;  /* 0x000000ffff117224 */ /* 0x000fce00078e0005 */
[----:B------:R-:W-:Y:S05]  /*0b80*/  CALL.REL.NOINC `($__internal_0_$__cuda_sm20_dsqrt_rn_f64_mediumpath_v1) ;  /* 0x0000000000407944 */ /* 0x000fea0003c00000 */
[----:B------:R-:W-:Y:S02]  /*0b90*/  IMAD.MOV.U32 R6, RZ, RZ, R18 ;  /* 0x000000ffff067224 */ /* 0x000fe400078e0012 */
[----:B------:R-:W-:-:S07]  /*0ba0*/  IMAD.MOV.U32 R7, RZ, RZ, R19 ;  /* 0x000000ffff077224 */ /* 0x000fce00078e0013 */
.L_x_18:
[----:B------:R-:W-:Y:S05]  /*0bb0*/  BSYNC.RECONVERGENT B0 ;  /* 0x0000000000007941 */ /* 0x000fea0003800200 */
.L_x_17:
[----:B------:R-:W-:Y:S01]  /*0bc0*/  DSETP.GTU.AND P0, PT, R6, R12, PT ;  /* 0x0000000c0600722a */ /* 0x000fe20003f0c000 */
[----:B------:R-:W-:-:S13]  /*0bd0*/  IADD3 R2, PT, PT, R36, 0x1, RZ ;  /* 0x0000000124027810 */ /* 0x000fda0007ffe0ff */
[----:B------:R-:W-:Y:S01]  /*0be0*/  @P0 IMAD.MOV R2, RZ, RZ, R36 ;  /* 0x000000ffff020224 */ /* 0x000fe200078e0224 */
[----:B------:R-:W-:Y:S06]  /*0bf0*/  BRA.U UP0, `(.L_x_19) ;  /* 0xfffffff500487547 */ /* 0x000fec000b83ffff */
[----:B------:R-:W0:Y:S01]  /*0c00*/  S2R R0, SR_LANEID ;  /* 0x0000000000007919 */ /* 0x000e220000000000 */
[----:B------:R-:W1:Y:S08]  /*0c10*/  REDUX.SUM UR7, R2 ;  /* 0x00000000020773c4 */ /* 0x000e70000000c000 */
[----:B------:R-:W2:Y:S01]  /*0c20*/  LDC.64 R4, c[0x0][0x388] ;  /* 0x0000e200ff047b82 */ /* 0x000ea20000000a00 */
[----:B------:R-:W-:-:S02]  /*0c30*/  VOTEU.ANY UR6, UPT, PT ;  /* 0x0000000000067886 */ /* 0x000fc400038e0100 */
[----:B------:R-:W-:Y:S01]  /*0c40*/  UFLO.U32 UR6, UR6 ;  /* 0x00000006000672bd */ /* 0x000fe200080e0000 */
[----:B-1----:R-:W-:-:S05]  /*0c50*/  IMAD.U32 R3, RZ, RZ, UR7 ;  /* 0x00000007ff037e24 */ /* 0x002fca000f8e00ff */
[----:B0-----:R-:W-:-:S13]  /*0c60*/  ISETP.EQ.U32.AND P0, PT, R0, UR6, PT ;  /* 0x0000000600007c0c */ /* 0x001fda000bf02070 */
[----:B--2---:R-:W-:Y:S01]  /*0c70*/  @P0 REDG.E.ADD.STRONG.GPU desc[UR8][R4.64], R3 ;  /* 0x000000030400098e */ /* 0x004fe2000c12e108 */
[----:B------:R-:W-:Y:S05]  /*0c80*/  EXIT ;  /* 0x000000000000794d */ /* 0x000fea0003800000 */
        .weak           $__internal_0_$__cuda_sm20_dsqrt_rn_f64_mediumpath_v1
        .type           $__internal_0_$__cuda_sm20_dsqrt_rn_f64_mediumpath_v1,@function
        .size           $__internal_0_$__cuda_sm20_dsqrt_rn_f64_mediumpath_v1,($_Z22pointEpsilonBruteForceP9pointDataPiPd$__internal_accurate_pow - $__internal_0_$__cuda_sm20_dsqrt_rn_f64_mediumpath_v1)
$__internal_0_$__cuda_sm20_dsqrt_rn_f64_mediumpath_v1:
[----:B------:R-:W-:Y:S01]  /*0c90*/  ISETP.GE.U32.AND P0, PT, R4, -0x3400000, PT ;  /* 0xfcc000000400780c */ /* 0x000fe20003f06070 */
[----:B------:R-:W-:-:S12]  /*0ca0*/  BSSY.RECONVERGENT B1, `(.L_x_20) ;  /* 0x0000023000017945 */ /* 0x000fd80003800200 */
[----:B------:R-:W-:Y:S05]  /*0cb0*/  @!P0 BRA `(.L_x_21) ;  /* 0x0000000000208947 */ /* 0x000fea0003800000 */
[----:B------:R-:W-:-:S10]  /*0cc0*/  DFMA.RM R4, R20, R16, R18 ;  /* 0x000000101404722b */ /* 0x000fd40000004012 */
[----:B------:R-:W-:-:S05]  /*0cd0*/  IADD3 R16, P0, PT, R4, 0x1, RZ ;  /* 0x0000000104107810 */ /* 0x000fca0007f1e0ff */
[----:B------:R-:W-:-:S06]  /*0ce0*/  IMAD.X R17, RZ, RZ, R5, P0 ;  /* 0x000000ffff117224 */ /* 0x000fcc00000e0605 */
[----:B------:R-:W-:-:S08]  /*0cf0*/  DFMA.RP R14, -R4, R16, R14 ;  /* 0x00000010040e722b */ /* 0x000fd0000000810e */
[----:B------:R-:W-:-:S06]  /*0d00*/  DSETP.GT.AND P0, PT, R14, RZ, PT ;  /* 0x000000ff0e00722a */ /* 0x000fcc0003f04000 */
[----:B------:R-:W-:Y:S02]  /*0d10*/  FSEL R4, R16, R4, P0 ;  /* 0x0000000410047208 */ /* 0x000fe40000000000 */
[----:B------:R-:W-:Y:S01]  /*0d20*/  FSEL R5, R17, R5, P0 ;  /* 0x0000000511057208 */ /* 0x000fe20000000000 */
[----:B------:R-:W-:Y:S06]  /*0d30*/  BRA `(.L_x_22) ;  /* 0x0000000000647947 */ /* 0x000fec0003800000 */
.L_x_21:
[----:B------:R-:W-:-:S14]  /*0d40*/  DSETP.NE.AND P0, PT, R14, RZ, PT ;  /* 0x000000ff0e00722a */ /* 0x000fdc0003f05000 */
[----:B------:R-:W-:Y:S05]  /*0d50*/  @!P0 BRA `(.L_x_23) ;  /* 0x0000000000588947 */ /* 0x000fea0003800000 */
[----:B------:R-:W-:-:S13]  /*0d60*/  ISETP.GE.AND P0, PT, R15, RZ, PT ;  /* 0x000000ff0f00720c */ /* 0x000fda0003f06270 */
[----:B------:R-:W-:Y:S02]  /*0d70*/  @!P0 IMAD.MOV.U32 R4, RZ, RZ, 0x0 ;  /* 0x00000000ff048424 */ /* 0x000fe400078e00ff */
[----:B------:R-:W-:Y:S01]  /*0d80*/  @!P0 IMAD.MOV.U32 R5, RZ, RZ, -0x80000 ;  /* 0xfff80000ff058424 */ /* 0x000fe200078e00ff */
[----:B------:R-:W-:Y:S06]  /*0d90*/  @!P0 BRA `(.L_x_22) ;  /* 0x00000000004c8947 */ /* 0x000fec0003800000 */
[----:B------:R-:W-:-:S13]  /*0da0*/  ISETP.GT.AND P0, PT, R15, 0x7fefffff, PT ;  /* 0x7fefffff0f00780c */ /* 0x000fda0003f04270 */
[----:B------:R-:W-:Y:S05]  /*0db0*/  @P0 BRA `(.L_x_23) ;  /* 0x0000000000400947 */ /* 0x000fea0003800000 */
[----:B------:R-:W-:Y:S01]  /*0dc0*/  DMUL R14, R14, 8.11296384146066816958e+31 ;  /* 0x469000000e0e7828 */ /* 0x000fe20000000000 */
[----:B------:R-:W-:Y:S01]  /*0dd0*/  MOV R4, RZ ;  /* 0x000000ff00047202 */ /* 0x000fe20000000f00 */
[----:B------:R-:W-:Y:S02]  /*0de0*/  IMAD.MOV.U32 R18, RZ, RZ, 0x0 ;  /* 0x00000000ff127424 */ /* 0x000fe400078e00ff */
[----:B------:R-:W-:Y:S02]  /*0df0*/  IMAD.MOV.U32 R19, RZ, RZ, 0x3fd80000 ;  /* 0x3fd80000ff137424 */ /* 0x000fe400078e00ff */
[----:B------:R-:W0:Y:S02]  /*0e00*/  MUFU.RSQ64H R5, R15 ;  /* 0x0000000f00057308 */ /* 0x000e240000001c00 */
[----:B0-----:R-:W-:-:S08]  /*0e10*/  DMUL R16, R4, R4 ;  /* 0x0000000404107228 */ /* 0x001fd00000000000 */
[----:B------:R-:W-:-:S08]  /*0e20*/  DFMA R16, R14, -R16, 1 ;  /* 0x3ff000000e10742b */ /* 0x000fd00000000810 */
[----:B------:R-:W-:Y:S02]  /*0e30*/  DFMA R18, R16, R18, 0.5 ;  /* 0x3fe000001012742b */ /* 0x000fe40000000012 */
[----:B------:R-:W-:-:S08]  /*0e40*/  DMUL R16, R4, R16 ;  /* 0x0000001004107228 */ /* 0x000fd00000000000 */
[----:B------:R-:W-:-:S08]  /*0e50*/  DFMA R16, R18, R16, R4 ;  /* 0x000000101210722b */ /* 0x000fd00000000004 */
[----:B------:R-:W-:Y:S02]  /*0e60*/  DMUL R4, R14, R16 ;  /* 0x000000100e047228 */ /* 0x000fe40000000000 */
[----:B------:R-:W-:-:S06]  /*0e70*/  VIADD R17, R17, 0xfff00000 ;  /* 0xfff0000011117836 */ /* 0x000fcc0000000000 */
[----:B------:R-:W-:-:S08]  /*0e80*/  DFMA R18, R4, -R4, R14 ;  /* 0x800000040412722b */ /* 0x000fd0000000000e */
[----:B------:R-:W-:-:S10]  /*0e90*/  DFMA R4, R16, R18, R4 ;  /* 0x000000121004722b */ /* 0x000fd40000000004 */
[----:B------:R-:W-:Y:S01]  /*0ea0*/  VIADD R5, R5, 0xfcb00000 ;  /* 0xfcb0000005057836 */ /* 0x000fe20000000000 */
[----:B------:R-:W-:Y:S06]  /*0eb0*/  BRA `(.L_x_22) ;  /* 0x0000000000047947 */ /* 0x000fec0003800000 */
.L_x_23:
[----:B------:R-:W-:-:S11]  /*0ec0*/  DADD R4, R14, R14 ;  /* 0x000000000e047229 */ /* 0x000fd6000000000e */
.L_x_22:
[----:B------:R-:W-:Y:S05]  /*0ed0*/  BSYNC.RECONVERGENT B1 ;  /* 0x0000000000017941 */ /* 0x000fea0003800200 */
.L_x_20:
[----:B------:R-:W-:Y:S01]  /*0ee0*/  IMAD.MOV.U32 R18, RZ, RZ, R4 ;  /* 0x000000ffff127224 */ /* 0x000fe200078e0004 */
[----:B------:R-:W-:Y:S01]  /*0ef0*/  MOV R19, R5 ;  /* 0x0000000500137202 */ /* 0x000fe20000000f00 */
[----:B------:R-:W-:Y:S02]  /*0f00*/  IMAD.MOV.U32 R4, RZ, RZ, R0 ;  /* 0x000000ffff047224 */ /* 0x000fe400078e0000 */
[----:B------:R-:W-:-:S04]  /*0f10*/  IMAD.MOV.U32 R5, RZ, RZ, 0x0 ;  /* 0x00000000ff057424 */ /* 0x000fc800078e00ff */
[----:B------:R-:W-:Y:S05]  /*0f20*/  RET.REL.NODEC R4 `(_Z22pointEpsilonBruteForceP9pointDataPiPd) ;  /* 0xfffffff004347950 */ /* 0x000fea0003c3ffff */
        .type           $_Z22pointEpsilonBruteForceP9pointDataPiPd$__internal_accurate_pow,@function
        .size           $_Z22pointEpsilonBruteForceP9pointDataPiPd$__internal_accurate_pow,(.L_x_27 - $_Z22pointEpsilonBruteForceP9pointDataPiPd$__internal_accurate_pow)
$_Z22pointEpsilonBruteForceP9pointDataPiPd$__internal_accurate_pow:
[----:B------:R-:W-:Y:S01]  /*0f30*/  ISETP.GT.U32.AND P0, PT, R3, 0xfffff, PT ;  /* 0x000fffff0300780c */ /* 0x000fe20003f04070 */
[--C-:B------:R-:W-:Y:S01]  /*0f40*/  IMAD.MOV.U32 R17, RZ, RZ, R3.reuse ;  /* 0x000000ffff117224 */ /* 0x100fe200078e0003 */
[----:B------:R-:W-:Y:S01]  /*0f50*/  UMOV UR6, 0x7d2cafe2 ;  /* 0x7d2cafe200067882 */ /* 0x000fe20000000000 */
[----:B------:R-:W-:Y:S01]  /*0f60*/  IMAD.MOV.U32 R18, RZ, RZ, 0x41ad3b5a ;  /* 0x41ad3b5aff127424 */ /* 0x000fe200078e00ff */
[----:B------:R-:W-:Y:S01]  /*0f70*/  UMOV UR7, 0x3eb0f5ff ;  /* 0x3eb0f5ff00077882 */ /* 0x000fe20000000000 */
[----:B------:R-:W-:Y:S01]  /*0f80*/  IMAD.MOV.U32 R19, RZ, RZ, 0x3ed0f5d2 ;  /* 0x3ed0f5d2ff137424 */ /* 0x000fe200078e00ff */
[----:B------:R-:W-:Y:S01]  /*0f90*/  SHF.R.U32.HI R3, RZ, 0x14, R3 ;  /* 0x00000014ff037819 */ /* 0x000fe20000011603 */
[----:B------:R-:W-:Y:S01]  /*0fa0*/  UMOV UR12, 0x3b39803f ;  /* 0x3b39803f000c7882 */ /* 0x000fe20000000000 */
[----:B------:R-:W-:-:S05]  /*0fb0*/  UMOV UR13, 0x3c7abc9e ;  /* 0x3c7abc9e000d7882 */ /* 0x000fca0000000000 */
[----:B------:R-:W-:-:S10]  /*0fc0*/  @!P0 DMUL R14, R16, 1.80143985094819840000e+16 ;  /* 0x43500000100e8828 */ /* 0x000fd40000000000 */
[----:B------:R-:W-:Y:S01]  /*0fd0*/  @!P0 IMAD.MOV.U32 R17, RZ, RZ, R15 ;  /* 0x000000ffff118224 */ /* 0x000fe200078e000f */
[----:B------:R-:W-:Y:S01]  /*0fe0*/  @!P0 LEA.HI R3, R15, 0xffffffca, RZ, 0xc ;  /* 0xffffffca0f038811 */ /* 0x000fe200078f60ff */
[----:B------:R-:W-:Y:S02]  /*0ff0*/  @!P0 IMAD.MOV.U32 R16, RZ, RZ, R14 ;  /* 0x000000ffff108224 */ /* 0x000fe400078e000e */
[----:B------:R-:W-:Y:S01]  /*1000*/  IMAD.MOV.U32 R15, RZ, RZ, 0x43300000 ;  /* 0x43300000ff0f7424 */ /* 0x000fe200078e00ff */
[----:B------:R-:W-:Y:S01]  /*1010*/  LOP3.LUT R17, R17, 0x800fffff, RZ, 0xc0, !PT ;  /* 0x800fffff11117812 */ /* 0x000fe200078ec0ff */
[----:B------:R-:W-:Y:S01]  /*1020*/  VIADD R14, R3, 0xfffffc01 ;  /* 0xfffffc01030e7836 */ /* 0x000fe20000000000 */
[----:B------:R-:W-:Y:S01]  /*1030*/  MOV R20, R16 ;  /* 0x0000001000147202 */ /* 0x000fe20000000f00 */
[----:B------:R-:W-:Y:S01]  /*1040*/  IMAD.MOV.U32 R16, RZ, RZ, RZ ;  /* 0x000000ffff107224 */ /* 0x000fe200078e00ff */
[----:B------:R-:W-:-:S04]  /*1050*/  LOP3.LUT R21, R17, 0x3ff00000, RZ, 0xfc, !PT ;  /* 0x3ff0000011157812 */ /* 0x000fc800078efcff */
[----:B------:R-:W-:-:S13]  /*1060*/  ISETP.GE.U32.AND P1, PT, R21, 0x3ff6a09f, PT ;  /* 0x3ff6a09f1500780c */ /* 0x000fda0003f26070 */
[----:B------:R-:W-:Y:S02]  /*1070*/  @P1 VIADD R17, R21, 0xfff00000 ;  /* 0xfff0000015111836 */ /* 0x000fe40000000000 */
[----:B------:R-:W-:Y:S02]  /*1080*/  @P1 VIADD R14, R3, 0xfffffc02 ;  /* 0xfffffc02030e1836 */ /* 0x000fe40000000000 */
[----:B------:R-:W-:-:S03]  /*1090*/  @P1 IMAD.MOV.U32 R21, RZ, RZ, R17 ;  /* 0x000000ffff151224 */ /* 0x000fc600078e0011 */
[----:B------:R-:W-:-:S03]  /*10a0*/  LOP3.LUT R14, R14, 0x80000000, RZ, 0x3c, !PT ;  /* 0x800000000e0e7812 */ /* 0x000fc600078e3cff */
[C---:B------:R-:W-:Y:S02]  /*10b0*/  DADD R22, R20.reuse, 1 ;  /* 0x3ff0000014167429 */ /* 0x040fe40000000000 */
[----:B------:R-:W-:-:S04]  /*10c0*/  DADD R20, R20, -1 ;  /* 0xbff0000014147429 */ /* 0x000fc80000000000 */
[----:B------:R-:W0:Y:S02]  /*10d0*/  MUFU.RCP64H R17, R23 ;  /* 0x0000001700117308 */ /* 0x000e240000001800 */
[----:B0-----:R-:W-:-:S08]  /*10e0*/  DFMA R30, -R22, R16, 1 ;  /* 0x3ff00000161e742b */ /* 0x001fd00000000110 */
[----:B------:R-:W-:-:S08]  /*10f0*/  DFMA R30, R30, R30, R30 ;  /* 0x0000001e1e1e722b */ /* 0x000fd0000000001e */
[----:B------:R-:W-:-:S08]  /*1100*/  DFMA R30, R16, R30, R16 ;  /* 0x0000001e101e722b */ /* 0x000fd00000000010 */
[----:B------:R-:W-:-:S08]  /*1110*/  DMUL R16, R20, R30 ;  /* 0x0000001e14107228 */ /* 0x000fd00000000000 */
[----:B------:R-:W-:-:S08]  /*1120*/  DFMA R16, R20, R30, R16 ;  /* 0x0000001e1410722b */ /* 0x000fd00000000010 */
[----:B------:R-:W-:Y:S02]  /*1130*/  DMUL R28, R16, R16 ;  /* 0x00000010101c7228 */ /* 0x000fe40000000000 */
[----:B------:R-:W-:-:S06]  /*1140*/  DADD R22, R20, -R16 ;  /* 0x0000000014167229 */ /* 0x000fcc0000000810 */
[----:B------:R-:W-:Y:S01]  /*1150*/  DFMA R18, R28, UR6, R18 ;  /* 0x000000061c127c2b */ /* 0x000fe20008000012 */
[----:B------:R-:W-:Y:S01]  /*1160*/  UMOV UR6, 0x75488a3f ;  /* 0x75488a3f00067882 */ /* 0x000fe20000000000 */
[----:B------:R-:W-:Y:S01]  /*1170*/  UMOV UR7, 0x3ef3b20a ;  /* 0x3ef3b20a00077882 */ /* 0x000fe20000000000 */
[----:B------:R-:W-:-:S05]  /*1180*/  DADD R22, R22, R22 ;  /* 0x0000000016167229 */ /* 0x000fca0000000016 */
[----:B------:R-:W-:Y:S01]  /*1190*/  DFMA R26, R28, R18, UR6 ;  /* 0x000000061c1a7e2b */ /* 0x000fe20008000012 */
[----:B------:R-:W-:Y:S01]  /*11a0*/  UMOV UR6, 0xe4faecd5 ;  /* 0xe4faecd500067882 */ /* 0x000fe20000000000 */
[----:B------:R-:W-:Y:S01]  /*11b0*/  UMOV UR7, 0x3f1745cd ;  /* 0x3f1745cd00077882 */ /* 0x000fe20000000000 */
[-C--:B------:R-:W-:Y:S02]  /*11c0*/  DFMA R22, R20, -R16.reuse, R22 ;  /* 0x800000101416722b */ /* 0x080fe40000000016 */
[----:B------:R-:W-:-:S03]  /*11d0*/  DMUL R20, R16, R16 ;  /* 0x0000001010147228 */ /* 0x000fc60000000000 */
[----:B------:R-:W-:Y:S01]  /*11e0*/  DFMA R26, R28, R26, UR6 ;  /* 0x000000061c1a7e2b */ /* 0x000fe2000800001a */
[----:B------:R-:W-:Y:S01]  /*11f0*/  UMOV UR6, 0x258a578b ;  /* 0x258a578b00067882 */ /* 0x000fe20000000000 */
[----:B------:R-:W-:Y:S01]  /*1200*/  UMOV UR7, 0x3f3c71c7 ;  /* 0x3f3c71c700077882 */ /* 0x000fe20000000000 */
[----:B------:R-:W-:-:S05]  /*1210*/  DMUL R22, R30, R22 ;  /* 0x000000161e167228 */ /* 0x000fca0000000000 */
[----:B------:R-:W-:Y:S01]  /*1220*/  DFMA R26, R28, R26, UR6 ;  /* 0x000000061c1a7e2b */ /* 0x000fe2000800001a */
[----:B------:R-:W-:Y:S01]  /*1230*/  UMOV UR6, 0x9242b910 ;  /* 0x9242b91000067882 */ /* 0x000fe20000000000 */
[----:B------:R-:W-:-:S03]  /*1240*/  UMOV UR7, 0x3f624924 ;  /* 0x3f62492400077882 */ /* 0x000fc60000000000 */
[----:B------:R-:W-:Y:S01]  /*1250*/  IADD3 R33, PT, PT, R23, 0x100000, RZ ;  /* 0x0010000017217810 */ /* 0x000fe20007ffe0ff */
[----:B------:R-:W-:Y:S02]  /*1260*/  IMAD.MOV.U32 R32, RZ, RZ, R22 ;  /* 0x000000ffff207224 */ /* 0x000fe400078e0016 */
[----:B------:R-:W-:Y:S01]  /*1270*/  DFMA R26, R28, R26, UR6 ;  /* 0x000000061c1a7e2b */ /* 0x000fe2000800001a */
[----:B------:R-:W-:Y:S01]  /*1280*/  UMOV UR6, 0x99999dfb ;  /* 0x99999dfb00067882 */ /* 0x000fe20000000000 */
[----:B------:R-:W-:-:S06]  /*1290*/  UMOV UR7, 0x3f899999 ;  /* 0x3f89999900077882 */ /* 0x000fcc0000000000 */
[----:B------:R-:W-:Y:S01]  /*12a0*/  DFMA R26, R28, R26, UR6 ;  /* 0x000000061c1a7e2b */ /* 0x000fe2000800001a */
[----:B------:R-:W-:Y:S01]  /*12b0*/  UMOV UR6, 0x55555555 ;  /* 0x5555555500067882 */ /* 0x000fe20000000000 */
[----:B------:R-:W-:-:S06]  /*12c0*/  UMOV UR7, 0x3fb55555 ;  /* 0x3fb5555500077882 */ /* 0x000fcc0000000000 */
[----:B------:R-:W-:-:S08]  /*12d0*/  DFMA R18, R28, R26, UR6 ;  /* 0x000000061c127e2b */ /* 0x000fd0000800001a */
[----:B------:R-:W-:Y:S01]  /*12e0*/  DADD R24, -R18, UR6 ;  /* 0x0000000612187e29 */ /* 0x000fe20008000100 */
[----:B------:R-:W-:Y:S01]  /*12f0*/  UMOV UR6, 0xb9e7b0 ;  /* 0x00b9e7b000067882 */ /* 0x000fe20000000000 */
[----:B------:R-:W-:-:S06]  /*1300*/  UMOV UR7, 0x3c46a4cb ;  /* 0x3c46a4cb00077882 */ /* 0x000fcc0000000000 */
[----:B------:R-:W-:Y:S02]  /*1310*/  DFMA R28, R28, R26, R24 ;  /* 0x0000001a1c1c722b */ /* 0x000fe40000000018 */
[C---:B------:R-:W-:Y:S02]  /*1320*/  DMUL R24, R16.reuse, R20 ;  /* 0x0000001410187228 */ /* 0x040fe40000000000 */
[----:B------:R-:W-:-:S04]  /*1330*/  DFMA R26, R16, R16, -R20 ;  /* 0x00000010101a722b */ /* 0x000fc80000000814 */
[----:B------:R-:W-:Y:S01]  /*1340*/  DADD R28, R28, -UR6 ;  /* 0x800000061c1c7e29 */ /* 0x000fe20008000000 */
[----:B------:R-:W-:Y:S01]  /*1350*/  UMOV UR6, 0x80000000 ;  /* 0x8000000000067882 */ /* 0x000fe20000000000 */
[C---:B------:R-:W-:Y:S01]  /*1360*/  DFMA R30, R16.reuse, R20, -R24 ;  /* 0x00000014101e722b */ /* 0x040fe20000000818 */
[----:B------:R-:W-:Y:S01]  /*1370*/  UMOV UR7, 0x43300000 ;  /* 0x4330000000077882 */ /* 0x000fe20000000000 */
[----:B------:R-:W-:Y:S02]  /*1380*/  DFMA R26, R16, R32, R26 ;  /* 0x00000020101a722b */ /* 0x000fe4000000001a */
[----:B------:R-:W-:Y:S01]  /*1390*/  DADD R14, R14, -UR6 ;  /* 0x800000060e0e7e29 */ /* 0x000fe20008000000 */
[----:B------:R-:W-:Y:S01]  /*13a0*/  UMOV UR6, 0xfefa39ef ;  /* 0xfefa39ef00067882 */ /* 0x000fe20000000000 */
[----:B------:R-:W-:Y:S02]  /*13b0*/  UMOV UR7, 0x3fe62e42 ;  /* 0x3fe62e4200077882 */ /* 0x000fe40000000000 */
[----:B------:R-:W-:-:S02]  /*13c0*/  DFMA R30, R22, R20, R30 ;  /* 0x00000014161e722b */ /* 0x000fc4000000001e */
[----:B------:R-:W-:-:S06]  /*13d0*/  DADD R20, R18, R28 ;  /* 0x0000000012147229 */ /* 0x000fcc000000001c */
[----:B------:R-:W-:Y:S02]  /*13e0*/  DFMA R30, R16, R26, R30 ;  /* 0x0000001a101e722b */ /* 0x000fe4000000001e */
[----:B------:R-:W-:Y:S02]  /*13f0*/  DMUL R26, R20, R24 ;  /* 0x00000018141a7228 */ /* 0x000fe40000000000 */
[----:B------:R-:W-:-:S06]  /*1400*/  DADD R32, R18, -R20 ;  /* 0x0000000012207229 */ /* 0x000fcc0000000814 */
[----:B------:R-:W-:Y:S02]  /*1410*/  DFMA R18, R20, R24, -R26 ;  /* 0x000000181412722b */ /* 0x000fe4000000081a */
[----:B------:R-:W-:-:S06]  /*1420*/  DADD R32, R28, R32 ;  /* 0x000000001c207229 */ /* 0x000fcc0000000020 */
[----:B------:R-:W-:-:S08]  /*1430*/  DFMA R18, R20, R30, R18 ;  /* 0x0000001e1412722b */ /* 0x000fd00000000012 */
[----:B------:R-:W-:-:S08]  /*1440*/  DFMA R24, R32, R24, R18 ;  /* 0x000000182018722b */ /* 0x000fd00000000012 */
[----:B------:R-:W-:-:S08]  /*1450*/  DADD R20, R26, R24 ;  /* 0x000000001a147229 */ /* 0x000fd00000000018 */
[--C-:B------:R-:W-:Y:S02]  /*1460*/  DADD R18, R16, R20.reuse ;  /* 0x0000000010127229 */ /* 0x100fe40000000014 */
[----:B------:R-:W-:-:S06]  /*1470*/  DADD R26, R26, -R20 ;  /* 0x000000001a1a7229 */ /* 0x000fcc0000000814 */
[----:B------:R-:W-:Y:S02]  /*1480*/  DADD R16, R16, -R18 ;  /* 0x0000000010107229 */ /* 0x000fe40000000812 */
[----:B------:R-:W-:-:S06]  /*1490*/  DADD R26, R24, R26 ;  /* 0x00000000181a7229 */ /* 0x000fcc000000001a */
[----:B------:R-:W-:-:S08]  /*14a0*/  DADD R16, R20, R16 ;  /* 0x0000000014107229 */ /* 0x000fd00000000010 */
[----:B------:R-:W-:-:S08]  /*14b0*/  DADD R16, R26, R16 ;  /* 0x000000001a107229 */ /* 0x000fd00000000010 */
[----:B------:R-:W-:-:S08]  /*14c0*/  DADD R22, R22, R16 ;  /* 0x0000000016167229 */ /* 0x000fd00000000010 */
[----:B------:R-:W-:-:S08]  /*14d0*/  DADD R20, R18, R22 ;  /* 0x0000000012147229 */ /* 0x000fd00000000016 */
[--C-:B------:R-:W-:Y:S02]  /*14e0*/  DFMA R16, R14, UR6, R20.reuse ;  /* 0x000000060e107c2b */ /* 0x100fe40008000014 */
[----:B------:R-:W-:-:S06]  /*14f0*/  DADD R24, R18, -R20 ;  /* 0x0000000012187229 */ /* 0x000fcc0000000814 */
[----:B------:R-:W-:Y:S02]  /*1500*/  DFMA R18, R14, -UR6, R16 ;  /* 0x800000060e127c2b */ /* 0x000fe40008000010 */
[----:B------:R-:W-:-:S06]  /*1510*/  DADD R24, R22, R24 ;  /* 0x0000000016187229 */ /* 0x000fcc0000000018 */
[----:B------:R-:W-:-:S08]  /*1520*/  DADD R18, -R20, R18 ;  /* 0x0000000014127229 */ /* 0x000fd00000000112 */
[----:B------:R-:W-:-:S08]  /*1530*/  DADD R18, R24, -R18 ;  /* 0x0000000018127229 */ /* 0x000fd00000000812 */
[----:B------:R-:W-:-:S08]  /*1540*/  DFMA R18, R14, UR12, R18 ;  /* 0x0000000c0e127c2b */ /* 0x000fd00008000012 */
[----:B------:R-:W-:-:S08]  /*1550*/  DADD R14, R16, R18 ;  /* 0x00000000100e7229 */ /* 0x000fd00000000012 */
[----:B------:R-:W-:Y:S02]  /*1560*/  DADD R16, R16, -R14 ;  /* 0x0000000010107229 */ /* 0x000fe4000000080e */
[----:B------:R-:W-:-:S06]  /*1570*/  DMUL R22, R14, 2 ;  /* 0x400000000e167828 */ /* 0x000fcc0000000000 */
[----:B------:R-:W-:Y:S02]  /*1580*/  DADD R18, R18, R16 ;  /* 0x0000000012127229 */ /* 0x000fe40000000010 */
[----:B------:R-:W-:-:S08]  /*1590*/  DFMA R14, R14, 2, -R22 ;  /* 0x400000000e0e782b */ /* 0x000fd00000000816 */
[----:B------:R-:W-:Y:S01]  /*15a0*/  DFMA R18, R18, 2, R14 ;  /* 0x400000001212782b */ /* 0x000fe2000000000e */
[----:B------:R-:W-:Y:S01]  /*15b0*/  IMAD.MOV.U32 R14, RZ, RZ, 0x652b82fe ;  /* 0x652b82feff0e7424 */ /* 0x000fe200078e00ff */
[----:B------:R-:W-:-:S06]  /*15c0*/  MOV R15, 0x3ff71547 ;  /* 0x3ff71547000f7802 */ /* 0x000fcc0000000f00 */
[----:B------:R-:W-:-:S08]  /*15d0*/  DADD R20, R22, R18 ;  /* 0x0000000016147229 */ /* 0x000fd00000000012 */
[----:B------:R-:W-:Y:S02]  /*15e0*/  DFMA R14, R20, R14, 6.75539944105574400000e+15 ;  /* 0x43380000140e742b */ /* 0x000fe4000000000e */
[----:B------:R-:W-:Y:S01]  /*15f0*/  FSETP.GEU.AND P0, PT, |R21|, 4.1917929649353027344, PT ;  /* 0x4086232b1500780b */ /* 0x000fe20003f0e200 */
[----:B------:R-:W-:-:S05]  /*1600*/  DADD R22, R22, -R20 ;  /* 0x0000000016167229 */ /* 0x000fca0000000814 */
[----:B------:R-:W-:-:S03]  /*1610*/  DADD R16, R14, -6.75539944105574400000e+15 ;  /* 0xc33800000e107429 */ /* 0x000fc60000000000 */
[----:B------:R-:W-:-:S05]  /*1620*/  DADD R18, R18, R22 ;  /* 0x0000000012127229 */ /* 0x000fca0000000016 */
[----:B------:R-:W-:Y:S01]  /*1630*/  DFMA R24, R16, -UR6, R20 ;  /* 0x8000000610187c2b */ /* 0x000fe20008000014 */
[----:B------:R-:W-:Y:S01]  /*1640*/  UMOV UR6, 0x3b39803f ;  /* 0x3b39803f00067882 */ /* 0x000fe20000000000 */
[----:B------:R-:W-:-:S06]  /*1650*/  UMOV UR7, 0x3c7abc9e ;  /* 0x3c7abc9e00077882 */ /* 0x000fcc0000000000 */
[----:B------:R-:W-:Y:S01]  /*1660*/  DFMA R24, R16, -UR6, R24 ;  /* 0x8000000610187c2b */ /* 0x000fe20008000018 */
[----:B------:R-:W-:Y:S01]  /*1670*/  UMOV UR6, 0x69ce2bdf ;  /* 0x69ce2bdf00067882 */ /* 0x000fe20000000000 */
[----:B------:R-:W-:Y:S01]  /*1680*/  IMAD.MOV.U32 R16, RZ, RZ, -0x35dec16 ;  /* 0xfca213eaff107424 */ /* 0x000fe200078e00ff */
[----:B------:R-:W-:Y:S01]  /*1690*/  UMOV UR7, 0x3e5ade15 ;  /* 0x3e5ade1500077882 */ /* 0x000fe20000000000 */
[----:B------:R-:W-:-:S06]  /*16a0*/  IMAD.MOV.U32 R17, RZ, RZ, 0x3e928af3 ;  /* 0x3e928af3ff117424 */ /* 0x000fcc00078e00ff */
[----:B------:R-:W-:Y:S01]  /*16b0*/  DFMA R16, R24, UR6, R16 ;  /* 0x0000000618107c2b */ /* 0x000fe20008000010 */
[----:B------:R-:W-:Y:S01]  /*16c0*/  UMOV UR6, 0x62401315 ;  /* 0x6240131500067882 */ /* 0x000fe20000000000 */
[----:B------:R-:W-:-:S06]  /*16d0*/  UMOV UR7, 0x3ec71dee ;  /* 0x3ec71dee00077882 */ /* 0x000fcc0000000000 */
[----:B------:R-:W-:Y:S01]  /*16e0*/  DFMA R16, R24, R16, UR6 ;  /* 0x0000000618107e2b */ /* 0x000fe20008000010 */
        /* <DEDUP_REMOVED lines=20> */
[----:B------:R-:W-:-:S08]  /*1830*/  DFMA R16, R24, R16, UR6 ;  /* 0x0000000618107e2b */ /* 0x000fd00008000010 */
[----:B------:R-:W-:-:S08]  /*1840*/  DFMA R16, R24, R16, 1 ;  /* 0x3ff000001810742b */ /* 0x000fd00000000010 */
[----:B------:R-:W-:-:S10]  /*1850*/  DFMA R16, R24, R16, 1 ;  /* 0x3ff000001810742b */ /* 0x000fd40000000010 */
[----:B------:R-:W-:Y:S02]  /*1860*/  IMAD R23, R14, 0x100000, R17 ;  /* 0x001000000e177824 */ /* 0x000fe400078e0211 */
[----:B------:R-:W-:Y:S01]  /*1870*/  IMAD.MOV.U32 R22, RZ, RZ, R16 ;  /* 0x000000ffff167224 */ /* 0x000fe200078e0010 */
[----:B------:R-:W-:Y:S06]  /*1880*/  @!P0 BRA `(.L_x_24) ;  /* 0x0000000000308947 */ /* 0x000fec0003800000 */
[----:B------:R-:W-:Y:S01]  /*1890*/  FSETP.GEU.AND P1, PT, |R21|, 4.2275390625, PT ;  /* 0x408748001500780b */ /* 0x000fe20003f2e200 */
[C---:B------:R-:W-:Y:S02]  /*18a0*/  DADD R22, R20.reuse, +INF ;  /* 0x7ff0000014167429 */ /* 0x040fe40000000000 */
[----:B------:R-:W-:-:S08]  /*18b0*/  DSETP.GEU.AND P0, PT, R20, RZ, PT ;  /* 0x000000ff1400722a */ /* 0x000fd00003f0e000 */
[----:B------:R-:W-:Y:S02]  /*18c0*/  FSEL R22, R22, RZ, P0 ;  /* 0x000000ff16167208 */ /* 0x000fe40000000000 */
[----:B------:R-:W-:Y:S02]  /*18d0*/  @!P1 LEA.HI R3, R14, R14, RZ, 0x1 ;  /* 0x0000000e0e039211 */ /* 0x000fe400078f08ff */
[----:B------:R-:W-:Y:S02]  /*18e0*/  FSEL R23, R23, RZ, P0 ;  /* 0x000000ff17177208 */ /* 0x000fe40000000000 */
[----:B------:R-:W-:-:S04]  /*18f0*/  @!P1 SHF.R.S32.HI R3, RZ, 0x1, R3 ;  /* 0x00000001ff039819 */ /* 0x000fc80000011403 */
[----:B------:R-:W-:Y:S01]  /*1900*/  @!P1 LEA R17, R3, R17, 0x14 ;  /* 0x0000001103119211 */ /* 0x000fe200078ea0ff */
[----:B------:R-:W-:-:S05]  /*1910*/  @!P1 IMAD.IADD R14, R14, 0x1, -R3 ;  /* 0x000000010e0e9824 */ /* 0x000fca00078e0a03 */
[----:B------:R-:W-:Y:S01]  /*1920*/  @!P1 LEA R15, R14, 0x3ff00000, 0x14 ;  /* 0x3ff000000e0f9811 */ /* 0x000fe200078ea0ff */
[----:B------:R-:W-:-:S06]  /*1930*/  @!P1 IMAD.MOV.U32 R14, RZ, RZ, RZ ;  /* 0x000000ffff0e9224 */ /* 0x000fcc00078e00ff */
[----:B------:R-:W-:-:S11]  /*1940*/  @!P1 DMUL R22, R16, R14 ;  /* 0x0000000e10169228 */ /* 0x000fd60000000000 */
.L_x_24:
[----:B------:R-:W-:Y:S01]  /*1950*/  DFMA R18, R18, R22, R22 ;  /* 0x000000161212722b */ /* 0x000fe20000000016 */
[----:B------:R-:W-:Y:S01]  /*1960*/  IMAD.MOV.U32 R14, RZ, RZ, R0 ;  /* 0x000000ffff0e7224 */ /* 0x000fe200078e0000 */
[----:B------:R-:W-:Y:S01]  /*1970*/  DSETP.NEU.AND P0, PT, |R22|, +INF , PT ;  /* 0x7ff000001600742a */ /* 0x000fe20003f0d200 */
[----:B------:R-:W-:-:S07]  /*1980*/  IMAD.MOV.U32 R15, RZ, RZ, 0x0 ;  /* 0x00000000ff0f7424 */ /* 0x000fce00078e00ff */
[----:B------:R-:W-:Y:S02]  /*1990*/  FSEL R3, R22, R18, !P0 ;  /* 0x0000001216037208 */ /* 0x000fe40004000000 */
[----:B------:R-:W-:Y:S01]  /*19a0*/  FSEL R22, R23, R19, !P0 ;  /* 0x0000001317167208 */ /* 0x000fe20004000000 */
[----:B------:R-:W-:Y:S06]  /*19b0*/  RET.REL.NODEC R14 `(_Z22pointEpsilonBruteForceP9pointDataPiPd) ;  /* 0xffffffe40e907950 */ /* 0x000fec0003c3ffff */
.L_x_25:
        /* <DEDUP_REMOVED lines=12> */
.L_x_27:


//--------------------- .nv.shared.reserved.0     --------------------------
	.section	.nv.shared.reserved.0,"aw",@nobits
	.weak		__nv_reservedSMEM_offset_0_alias
	.size		__nv_reservedSMEM_offset_0_alias, 0, 64
	.other		__nv_reservedSMEM_offset_0_alias,@"STO_CUDA_RESERVED_SHARED STV_DEFAULT"
__nv_reservedSMEM_offset_0_alias:
	.zero		0
	.zero		64


//--------------------- .nv.constant0._Z6warmupPj --------------------------
	.section	.nv.constant0._Z6warmupPj,"a",@progbits
	.sectionflags	@""
	.align	4
.nv.constant0._Z6warmupPj:
	.zero		904


//--------------------- .nv.constant0._Z22pointEpsilonBruteForceP9pointDataPiPd --------------------------
	.section	.nv.constant0._Z22pointEpsilonBruteForceP9pointDataPiPd,"a",@progbits
	.sectionflags	@""
	.align	4
.nv.constant0._Z22pointEpsilonBruteForceP9pointDataPiPd:
	.zero		920


//--------------------- SYMBOLS --------------------------

	.type		.nv.reservedSmem.offset0,@object
	.size		.nv.reservedSmem.offset0,0x4
